//
// Generated by NVIDIA NVVM Compiler
//
// Compiler Build ID: CL-36424714
// Cuda compilation tools, release 13.0, V13.0.88
// Based on NVVM 20.0.0
//

.version 9.0
.target sm_100
.address_size 64

	// .globl	_Z8matmul_TPKfS0_Pfiii
// _ZZ8matmul_TPKfS0_PfiiiE8shared_Q has been demoted
// _ZZ8matmul_TPKfS0_PfiiiE8shared_K has been demoted
// _ZZ6matmulPKfS0_PfiiiE13shared_scores has been demoted
// _ZZ6matmulPKfS0_PfiiiE8shared_V has been demoted

.visible .entry _Z8matmul_TPKfS0_Pfiii(
	.param .u64 .ptr .align 1 _Z8matmul_TPKfS0_Pfiii_param_0,
	.param .u64 .ptr .align 1 _Z8matmul_TPKfS0_Pfiii_param_1,
	.param .u64 .ptr .align 1 _Z8matmul_TPKfS0_Pfiii_param_2,
	.param .u32 _Z8matmul_TPKfS0_Pfiii_param_3,
	.param .u32 _Z8matmul_TPKfS0_Pfiii_param_4,
	.param .u32 _Z8matmul_TPKfS0_Pfiii_param_5
)
{
	.reg .pred 	%p<12>;
	.reg .b32 	%r<41>;
	.reg .b32 	%f<114>;
	.reg .b64 	%rd<13>;
	// demoted variable
	.shared .align 4 .b8 _ZZ8matmul_TPKfS0_PfiiiE8shared_Q[4096];
	// demoted variable
	.shared .align 4 .b8 _ZZ8matmul_TPKfS0_PfiiiE8shared_K[4096];
	ld.param.u64 	%rd3, [_Z8matmul_TPKfS0_Pfiii_param_0];
	ld.param.u64 	%rd4, [_Z8matmul_TPKfS0_Pfiii_param_1];
	ld.param.u64 	%rd5, [_Z8matmul_TPKfS0_Pfiii_param_2];
	ld.param.u32 	%r22, [_Z8matmul_TPKfS0_Pfiii_param_3];
	ld.param.u32 	%r23, [_Z8matmul_TPKfS0_Pfiii_param_4];
	ld.param.u32 	%r24, [_Z8matmul_TPKfS0_Pfiii_param_5];
	mov.u32 	%r25, %ctaid.y;
	shl.b32 	%r26, %r25, 5;
	mov.u32 	%r38, %tid.y;
	add.s32 	%r2, %r26, %r38;
	mov.u32 	%r27, %ctaid.x;
	shl.b32 	%r28, %r27, 5;
	mov.u32 	%r36, %tid.x;
	add.s32 	%r4, %r28, %r36;
	setp.lt.s32 	%p1, %r24, 1;
	mov.f32 	%f113, 0f00000000;
	@%p1 bra 	$L__BB0_7;
	add.s32 	%r29, %r24, 31;
	shr.u32 	%r30, %r29, 5;
	shl.b32 	%r31, %r38, 7;
	mov.u32 	%r32, _ZZ8matmul_TPKfS0_PfiiiE8shared_Q;
	add.s32 	%r5, %r32, %r31;
	shl.b32 	%r33, %r36, 2;
	add.s32 	%r6, %r5, %r33;
	mov.u32 	%r34, _ZZ8matmul_TPKfS0_PfiiiE8shared_K;
	add.s32 	%r8, %r34, %r33;
	add.s32 	%r7, %r8, %r31;
	neg.s32 	%r40, %r30;
	mad.lo.s32 	%r39, %r24, %r4, %r38;
	mad.lo.s32 	%r37, %r24, %r2, %r36;
	cvta.to.global.u64 	%rd1, %rd3;
	cvta.to.global.u64 	%rd2, %rd4;
	mov.f32 	%f113, 0f00000000;
$L__BB0_2:
	setp.ge.s32 	%p2, %r2, %r22;
	setp.ge.u32 	%p3, %r36, %r24;
	mov.f32 	%f111, 0f00000000;
	or.pred  	%p4, %p2, %p3;
	@%p4 bra 	$L__BB0_4;
	mul.wide.u32 	%rd6, %r37, 4;
	add.s64 	%rd7, %rd1, %rd6;
	ld.global.nc.f32 	%f111, [%rd7];
$L__BB0_4:
	setp.ge.s32 	%p5, %r4, %r23;
	st.shared.f32 	[%r6], %f111;
	setp.ge.u32 	%p6, %r38, %r24;
	mov.f32 	%f112, 0f00000000;
	or.pred  	%p7, %p5, %p6;
	@%p7 bra 	$L__BB0_6;
	mul.wide.u32 	%rd8, %r39, 4;
	add.s64 	%rd9, %rd2, %rd8;
	ld.global.nc.f32 	%f112, [%rd9];
$L__BB0_6:
	st.shared.f32 	[%r7], %f112;
	bar.sync 	0;
	ld.shared.f32 	%f12, [%r5];
	ld.shared.f32 	%f13, [%r8];
	fma.rn.f32 	%f14, %f12, %f13, %f113;
	ld.shared.f32 	%f15, [%r5+4];
	ld.shared.f32 	%f16, [%r8+128];
	fma.rn.f32 	%f17, %f15, %f16, %f14;
	ld.shared.f32 	%f18, [%r5+8];
	ld.shared.f32 	%f19, [%r8+256];
	fma.rn.f32 	%f20, %f18, %f19, %f17;
	ld.shared.f32 	%f21, [%r5+12];
	ld.shared.f32 	%f22, [%r8+384];
	fma.rn.f32 	%f23, %f21, %f22, %f20;
	ld.shared.f32 	%f24, [%r5+16];
	ld.shared.f32 	%f25, [%r8+512];
	fma.rn.f32 	%f26, %f24, %f25, %f23;
	ld.shared.f32 	%f27, [%r5+20];
	ld.shared.f32 	%f28, [%r8+640];
	fma.rn.f32 	%f29, %f27, %f28, %f26;
	ld.shared.f32 	%f30, [%r5+24];
	ld.shared.f32 	%f31, [%r8+768];
	fma.rn.f32 	%f32, %f30, %f31, %f29;
	ld.shared.f32 	%f33, [%r5+28];
	ld.shared.f32 	%f34, [%r8+896];
	fma.rn.f32 	%f35, %f33, %f34, %f32;
	ld.shared.f32 	%f36, [%r5+32];
	ld.shared.f32 	%f37, [%r8+1024];
	fma.rn.f32 	%f38, %f36, %f37, %f35;
	ld.shared.f32 	%f39, [%r5+36];
	ld.shared.f32 	%f40, [%r8+1152];
	fma.rn.f32 	%f41, %f39, %f40, %f38;
	ld.shared.f32 	%f42, [%r5+40];
	ld.shared.f32 	%f43, [%r8+1280];
	fma.rn.f32 	%f44, %f42, %f43, %f41;
	ld.shared.f32 	%f45, [%r5+44];
	ld.shared.f32 	%f46, [%r8+1408];
	fma.rn.f32 	%f47, %f45, %f46, %f44;
	ld.shared.f32 	%f48, [%r5+48];
	ld.shared.f32 	%f49, [%r8+1536];
	fma.rn.f32 	%f50, %f48, %f49, %f47;
	ld.shared.f32 	%f51, [%r5+52];
	ld.shared.f32 	%f52, [%r8+1664];
	fma.rn.f32 	%f53, %f51, %f52, %f50;
	ld.shared.f32 	%f54, [%r5+56];
	ld.shared.f32 	%f55, [%r8+1792];
	fma.rn.f32 	%f56, %f54, %f55, %f53;
	ld.shared.f32 	%f57, [%r5+60];
	ld.shared.f32 	%f58, [%r8+1920];
	fma.rn.f32 	%f59, %f57, %f58, %f56;
	ld.shared.f32 	%f60, [%r5+64];
	ld.shared.f32 	%f61, [%r8+2048];
	fma.rn.f32 	%f62, %f60, %f61, %f59;
	ld.shared.f32 	%f63, [%r5+68];
	ld.shared.f32 	%f64, [%r8+2176];
	fma.rn.f32 	%f65, %f63, %f64, %f62;
	ld.shared.f32 	%f66, [%r5+72];
	ld.shared.f32 	%f67, [%r8+2304];
	fma.rn.f32 	%f68, %f66, %f67, %f65;
	ld.shared.f32 	%f69, [%r5+76];
	ld.shared.f32 	%f70, [%r8+2432];
	fma.rn.f32 	%f71, %f69, %f70, %f68;
	ld.shared.f32 	%f72, [%r5+80];
	ld.shared.f32 	%f73, [%r8+2560];
	fma.rn.f32 	%f74, %f72, %f73, %f71;
	ld.shared.f32 	%f75, [%r5+84];
	ld.shared.f32 	%f76, [%r8+2688];
	fma.rn.f32 	%f77, %f75, %f76, %f74;
	ld.shared.f32 	%f78, [%r5+88];
	ld.shared.f32 	%f79, [%r8+2816];
	fma.rn.f32 	%f80, %f78, %f79, %f77;
	ld.shared.f32 	%f81, [%r5+92];
	ld.shared.f32 	%f82, [%r8+2944];
	fma.rn.f32 	%f83, %f81, %f82, %f80;
	ld.shared.f32 	%f84, [%r5+96];
	ld.shared.f32 	%f85, [%r8+3072];
	fma.rn.f32 	%f86, %f84, %f85, %f83;
	ld.shared.f32 	%f87, [%r5+100];
	ld.shared.f32 	%f88, [%r8+3200];
	fma.rn.f32 	%f89, %f87, %f88, %f86;
	ld.shared.f32 	%f90, [%r5+104];
	ld.shared.f32 	%f91, [%r8+3328];
	fma.rn.f32 	%f92, %f90, %f91, %f89;
	ld.shared.f32 	%f93, [%r5+108];
	ld.shared.f32 	%f94, [%r8+3456];
	fma.rn.f32 	%f95, %f93, %f94, %f92;
	ld.shared.f32 	%f96, [%r5+112];
	ld.shared.f32 	%f97, [%r8+3584];
	fma.rn.f32 	%f98, %f96, %f97, %f95;
	ld.shared.f32 	%f99, [%r5+116];
	ld.shared.f32 	%f100, [%r8+3712];
	fma.rn.f32 	%f101, %f99, %f100, %f98;
	ld.shared.f32 	%f102, [%r5+120];
	ld.shared.f32 	%f103, [%r8+3840];
	fma.rn.f32 	%f104, %f102, %f103, %f101;
	ld.shared.f32 	%f105, [%r5+124];
	ld.shared.f32 	%f106, [%r8+3968];
	fma.rn.f32 	%f113, %f105, %f106, %f104;
	bar.sync 	0;
	add.s32 	%r40, %r40, 1;
	setp.ne.s32 	%p8, %r40, 0;
	add.s32 	%r39, %r39, 32;
	add.s32 	%r38, %r38, 32;
	add.s32 	%r37, %r37, 32;
	add.s32 	%r36, %r36, 32;
	@%p8 bra 	$L__BB0_2;
$L__BB0_7:
	setp.ge.s32 	%p9, %r2, %r22;
	setp.ge.s32 	%p10, %r4, %r23;
	or.pred  	%p11, %p9, %p10;
	@%p11 bra 	$L__BB0_9;
	cvt.rn.f32.s32 	%f107, %r24;
	rsqrt.approx.f32 	%f108, %f107;
	mul.f32 	%f109, %f108, %f113;
	mad.lo.s32 	%r35, %r23, %r2, %r4;
	cvta.to.global.u64 	%rd10, %rd5;
	mul.wide.s32 	%rd11, %r35, 4;
	add.s64 	%rd12, %rd10, %rd11;
	st.global.f32 	[%rd12], %f109;
$L__BB0_9:
	ret;

}
	// .globl	_Z7softmaxPfii
.visible .entry _Z7softmaxPfii(
	.param .u64 .ptr .align 1 _Z7softmaxPfii_param_0,
	.param .u32 _Z7softmaxPfii_param_1,
	.param .u32 _Z7softmaxPfii_param_2
)
{
	.reg .pred 	%p<29>;
	.reg .b32 	%r<123>;
	.reg .b32 	%f<367>;
	.reg .b64 	%rd<30>;

	ld.param.u64 	%rd5, [_Z7softmaxPfii_param_0];
	ld.param.u32 	%r59, [_Z7softmaxPfii_param_1];
	ld.param.u32 	%r58, [_Z7softmaxPfii_param_2];
	cvta.to.global.u64 	%rd1, %rd5;
	mov.u32 	%r60, %ctaid.x;
	mov.u32 	%r61, %ntid.x;
	mov.u32 	%r62, %tid.x;
	mad.lo.s32 	%r1, %r60, %r61, %r62;
	setp.ge.s32 	%p1, %r1, %r59;
	@%p1 bra 	$L__BB1_39;
	setp.lt.s32 	%p2, %r58, 1;
	mov.f32 	%f357, 0fFF800000;
	@%p2 bra 	$L__BB1_14;
	mul.lo.s32 	%r2, %r58, %r1;
	and.b32  	%r3, %r58, 15;
	setp.lt.u32 	%p3, %r58, 16;
	mov.f32 	%f357, 0fFF800000;
	mov.b32 	%r104, 0;
	@%p3 bra 	$L__BB1_5;
	and.b32  	%r104, %r58, 2147483632;
	neg.s32 	%r110, %r104;
	add.s64 	%rd2, %rd1, 32;
	mov.f32 	%f357, 0fFF800000;
	mov.u32 	%r109, %r2;
$L__BB1_4:
	.pragma "nounroll";
	mul.wide.s32 	%rd6, %r109, 4;
	add.s64 	%rd7, %rd2, %rd6;
	ld.global.f32 	%f31, [%rd7+-32];
	max.f32 	%f32, %f357, %f31;
	ld.global.f32 	%f33, [%rd7+-28];
	max.f32 	%f34, %f32, %f33;
	ld.global.f32 	%f35, [%rd7+-24];
	max.f32 	%f36, %f34, %f35;
	ld.global.f32 	%f37, [%rd7+-20];
	max.f32 	%f38, %f36, %f37;
	ld.global.f32 	%f39, [%rd7+-16];
	max.f32 	%f40, %f38, %f39;
	ld.global.f32 	%f41, [%rd7+-12];
	max.f32 	%f42, %f40, %f41;
	ld.global.f32 	%f43, [%rd7+-8];
	max.f32 	%f44, %f42, %f43;
	ld.global.f32 	%f45, [%rd7+-4];
	max.f32 	%f46, %f44, %f45;
	ld.global.f32 	%f47, [%rd7];
	max.f32 	%f48, %f46, %f47;
	ld.global.f32 	%f49, [%rd7+4];
	max.f32 	%f50, %f48, %f49;
	ld.global.f32 	%f51, [%rd7+8];
	max.f32 	%f52, %f50, %f51;
	ld.global.f32 	%f53, [%rd7+12];
	max.f32 	%f54, %f52, %f53;
	ld.global.f32 	%f55, [%rd7+16];
	max.f32 	%f56, %f54, %f55;
	ld.global.f32 	%f57, [%rd7+20];
	max.f32 	%f58, %f56, %f57;
	ld.global.f32 	%f59, [%rd7+24];
	max.f32 	%f60, %f58, %f59;
	ld.global.f32 	%f61, [%rd7+28];
	max.f32 	%f357, %f60, %f61;
	add.s32 	%r110, %r110, 16;
	add.s32 	%r109, %r109, 16;
	setp.eq.s32 	%p4, %r110, 0;
	@%p4 bra 	$L__BB1_5;
	bra.uni 	$L__BB1_4;
$L__BB1_5:
	setp.eq.s32 	%p5, %r3, 0;
	@%p5 bra 	$L__BB1_14;
	and.b32  	%r7, %r58, 7;
	setp.lt.u32 	%p6, %r3, 8;
	@%p6 bra 	$L__BB1_8;
	add.s32 	%r64, %r104, %r2;
	mul.wide.s32 	%rd8, %r64, 4;
	add.s64 	%rd9, %rd1, %rd8;
	ld.global.f32 	%f63, [%rd9];
	max.f32 	%f64, %f357, %f63;
	ld.global.f32 	%f65, [%rd9+4];
	max.f32 	%f66, %f64, %f65;
	ld.global.f32 	%f67, [%rd9+8];
	max.f32 	%f68, %f66, %f67;
	ld.global.f32 	%f69, [%rd9+12];
	max.f32 	%f70, %f68, %f69;
	ld.global.f32 	%f71, [%rd9+16];
	max.f32 	%f72, %f70, %f71;
	ld.global.f32 	%f73, [%rd9+20];
	max.f32 	%f74, %f72, %f73;
	ld.global.f32 	%f75, [%rd9+24];
	max.f32 	%f76, %f74, %f75;
	ld.global.f32 	%f77, [%rd9+28];
	max.f32 	%f357, %f76, %f77;
	add.s32 	%r104, %r104, 8;
$L__BB1_8:
	setp.eq.s32 	%p7, %r7, 0;
	@%p7 bra 	$L__BB1_14;
	and.b32  	%r10, %r58, 3;
	setp.lt.u32 	%p8, %r7, 4;
	@%p8 bra 	$L__BB1_11;
	add.s32 	%r65, %r104, %r2;
	mul.wide.s32 	%rd10, %r65, 4;
	add.s64 	%rd11, %rd1, %rd10;
	ld.global.f32 	%f79, [%rd11];
	max.f32 	%f80, %f357, %f79;
	ld.global.f32 	%f81, [%rd11+4];
	max.f32 	%f82, %f80, %f81;
	ld.global.f32 	%f83, [%rd11+8];
	max.f32 	%f84, %f82, %f83;
	ld.global.f32 	%f85, [%rd11+12];
	max.f32 	%f357, %f84, %f85;
	add.s32 	%r104, %r104, 4;
$L__BB1_11:
	setp.eq.s32 	%p9, %r10, 0;
	@%p9 bra 	$L__BB1_14;
	add.s32 	%r108, %r104, %r2;
	neg.s32 	%r107, %r10;
$L__BB1_13:
	.pragma "nounroll";
	mul.wide.s32 	%rd12, %r108, 4;
	add.s64 	%rd13, %rd1, %rd12;
	ld.global.f32 	%f86, [%rd13];
	max.f32 	%f357, %f357, %f86;
	add.s32 	%r108, %r108, 1;
	add.s32 	%r107, %r107, 1;
	setp.ne.s32 	%p10, %r107, 0;
	@%p10 bra 	$L__BB1_13;
$L__BB1_14:
	setp.lt.s32 	%p11, %r58, 1;
	mov.f32 	%f366, 0f00000000;
	@%p11 bra 	$L__BB1_26;
	mul.lo.s32 	%r19, %r58, %r1;
	and.b32  	%r20, %r58, 7;
	setp.lt.u32 	%p12, %r58, 8;
	mov.f32 	%f366, 0f00000000;
	mov.b32 	%r113, 0;
	@%p12 bra 	$L__BB1_18;
	and.b32  	%r113, %r58, 2147483640;
	neg.s32 	%r112, %r113;
	add.s64 	%rd3, %rd1, 16;
	mov.f32 	%f366, 0f00000000;
	mov.u32 	%r111, %r19;
$L__BB1_17:
	.pragma "nounroll";
	mul.wide.s32 	%rd14, %r111, 4;
	add.s64 	%rd15, %rd3, %rd14;
	ld.global.f32 	%f91, [%rd15+-16];
	sub.f32 	%f92, %f91, %f357;
	fma.rn.f32 	%f93, %f92, 0f3BBB989D, 0f3F000000;
	cvt.sat.f32.f32 	%f94, %f93;
	mov.f32 	%f95, 0f4B400001;
	mov.f32 	%f96, 0f437C0000;
	fma.rm.f32 	%f97, %f94, %f96, %f95;
	add.f32 	%f98, %f97, 0fCB40007F;
	neg.f32 	%f99, %f98;
	fma.rn.f32 	%f100, %f92, 0f3FB8AA3B, %f99;
	fma.rn.f32 	%f101, %f92, 0f32A57060, %f100;
	mov.b32 	%r67, %f97;
	shl.b32 	%r68, %r67, 23;
	mov.b32 	%f102, %r68;
	ex2.approx.ftz.f32 	%f103, %f101;
	mul.f32 	%f104, %f103, %f102;
	st.global.f32 	[%rd15+-16], %f104;
	add.f32 	%f105, %f366, %f104;
	ld.global.f32 	%f106, [%rd15+-12];
	sub.f32 	%f107, %f106, %f357;
	fma.rn.f32 	%f108, %f107, 0f3BBB989D, 0f3F000000;
	cvt.sat.f32.f32 	%f109, %f108;
	fma.rm.f32 	%f110, %f109, %f96, %f95;
	add.f32 	%f111, %f110, 0fCB40007F;
	neg.f32 	%f112, %f111;
	fma.rn.f32 	%f113, %f107, 0f3FB8AA3B, %f112;
	fma.rn.f32 	%f114, %f107, 0f32A57060, %f113;
	mov.b32 	%r69, %f110;
	shl.b32 	%r70, %r69, 23;
	mov.b32 	%f115, %r70;
	ex2.approx.ftz.f32 	%f116, %f114;
	mul.f32 	%f117, %f116, %f115;
	st.global.f32 	[%rd15+-12], %f117;
	add.f32 	%f118, %f105, %f117;
	ld.global.f32 	%f119, [%rd15+-8];
	sub.f32 	%f120, %f119, %f357;
	fma.rn.f32 	%f121, %f120, 0f3BBB989D, 0f3F000000;
	cvt.sat.f32.f32 	%f122, %f121;
	fma.rm.f32 	%f123, %f122, %f96, %f95;
	add.f32 	%f124, %f123, 0fCB40007F;
	neg.f32 	%f125, %f124;
	fma.rn.f32 	%f126, %f120, 0f3FB8AA3B, %f125;
	fma.rn.f32 	%f127, %f120, 0f32A57060, %f126;
	mov.b32 	%r71, %f123;
	shl.b32 	%r72, %r71, 23;
	mov.b32 	%f128, %r72;
	ex2.approx.ftz.f32 	%f129, %f127;
	mul.f32 	%f130, %f129, %f128;
	st.global.f32 	[%rd15+-8], %f130;
	add.f32 	%f131, %f118, %f130;
	ld.global.f32 	%f132, [%rd15+-4];
	sub.f32 	%f133, %f132, %f357;
	fma.rn.f32 	%f134, %f133, 0f3BBB989D, 0f3F000000;
	cvt.sat.f32.f32 	%f135, %f134;
	fma.rm.f32 	%f136, %f135, %f96, %f95;
	add.f32 	%f137, %f136, 0fCB40007F;
	neg.f32 	%f138, %f137;
	fma.rn.f32 	%f139, %f133, 0f3FB8AA3B, %f138;
	fma.rn.f32 	%f140, %f133, 0f32A57060, %f139;
	mov.b32 	%r73, %f136;
	shl.b32 	%r74, %r73, 23;
	mov.b32 	%f141, %r74;
	ex2.approx.ftz.f32 	%f142, %f140;
	mul.f32 	%f143, %f142, %f141;
	st.global.f32 	[%rd15+-4], %f143;
	add.f32 	%f144, %f131, %f143;
	ld.global.f32 	%f145, [%rd15];
	sub.f32 	%f146, %f145, %f357;
	fma.rn.f32 	%f147, %f146, 0f3BBB989D, 0f3F000000;
	cvt.sat.f32.f32 	%f148, %f147;
	fma.rm.f32 	%f149, %f148, %f96, %f95;
	add.f32 	%f150, %f149, 0fCB40007F;
	neg.f32 	%f151, %f150;
	fma.rn.f32 	%f152, %f146, 0f3FB8AA3B, %f151;
	fma.rn.f32 	%f153, %f146, 0f32A57060, %f152;
	mov.b32 	%r75, %f149;
	shl.b32 	%r76, %r75, 23;
	mov.b32 	%f154, %r76;
	ex2.approx.ftz.f32 	%f155, %f153;
	mul.f32 	%f156, %f155, %f154;
	st.global.f32 	[%rd15], %f156;
	add.f32 	%f157, %f144, %f156;
	ld.global.f32 	%f158, [%rd15+4];
	sub.f32 	%f159, %f158, %f357;
	fma.rn.f32 	%f160, %f159, 0f3BBB989D, 0f3F000000;
	cvt.sat.f32.f32 	%f161, %f160;
	fma.rm.f32 	%f162, %f161, %f96, %f95;
	add.f32 	%f163, %f162, 0fCB40007F;
	neg.f32 	%f164, %f163;
	fma.rn.f32 	%f165, %f159, 0f3FB8AA3B, %f164;
	fma.rn.f32 	%f166, %f159, 0f32A57060, %f165;
	mov.b32 	%r77, %f162;
	shl.b32 	%r78, %r77, 23;
	mov.b32 	%f167, %r78;
	ex2.approx.ftz.f32 	%f168, %f166;
	mul.f32 	%f169, %f168, %f167;
	st.global.f32 	[%rd15+4], %f169;
	add.f32 	%f170, %f157, %f169;
	ld.global.f32 	%f171, [%rd15+8];
	sub.f32 	%f172, %f171, %f357;
	fma.rn.f32 	%f173, %f172, 0f3BBB989D, 0f3F000000;
	cvt.sat.f32.f32 	%f174, %f173;
	fma.rm.f32 	%f175, %f174, %f96, %f95;
	add.f32 	%f176, %f175, 0fCB40007F;
	neg.f32 	%f177, %f176;
	fma.rn.f32 	%f178, %f172, 0f3FB8AA3B, %f177;
	fma.rn.f32 	%f179, %f172, 0f32A57060, %f178;
	mov.b32 	%r79, %f175;
	shl.b32 	%r80, %r79, 23;
	mov.b32 	%f180, %r80;
	ex2.approx.ftz.f32 	%f181, %f179;
	mul.f32 	%f182, %f181, %f180;
	st.global.f32 	[%rd15+8], %f182;
	add.f32 	%f183, %f170, %f182;
	ld.global.f32 	%f184, [%rd15+12];
	sub.f32 	%f185, %f184, %f357;
	fma.rn.f32 	%f186, %f185, 0f3BBB989D, 0f3F000000;
	cvt.sat.f32.f32 	%f187, %f186;
	fma.rm.f32 	%f188, %f187, %f96, %f95;
	add.f32 	%f189, %f188, 0fCB40007F;
	neg.f32 	%f190, %f189;
	fma.rn.f32 	%f191, %f185, 0f3FB8AA3B, %f190;
	fma.rn.f32 	%f192, %f185, 0f32A57060, %f191;
	mov.b32 	%r81, %f188;
	shl.b32 	%r82, %r81, 23;
	mov.b32 	%f193, %r82;
	ex2.approx.ftz.f32 	%f194, %f192;
	mul.f32 	%f195, %f194, %f193;
	st.global.f32 	[%rd15+12], %f195;
	add.f32 	%f366, %f183, %f195;
	add.s32 	%r112, %r112, 8;
	add.s32 	%r111, %r111, 8;
	setp.ne.s32 	%p13, %r112, 0;
	@%p13 bra 	$L__BB1_17;
$L__BB1_18:
	setp.eq.s32 	%p14, %r20, 0;
	@%p14 bra 	$L__BB1_26;
	and.b32  	%r32, %r58, 3;
	setp.lt.u32 	%p15, %r20, 4;
	@%p15 bra 	$L__BB1_21;
	add.s32 	%r83, %r113, %r19;
	mul.wide.s32 	%rd16, %r83, 4;
	add.s64 	%rd17, %rd1, %rd16;
	ld.global.f32 	%f197, [%rd17];
	sub.f32 	%f198, %f197, %f357;
	fma.rn.f32 	%f199, %f198, 0f3BBB989D, 0f3F000000;
	cvt.sat.f32.f32 	%f200, %f199;
	mov.f32 	%f201, 0f4B400001;
	mov.f32 	%f202, 0f437C0000;
	fma.rm.f32 	%f203, %f200, %f202, %f201;
	add.f32 	%f204, %f203, 0fCB40007F;
	neg.f32 	%f205, %f204;
	fma.rn.f32 	%f206, %f198, 0f3FB8AA3B, %f205;
	fma.rn.f32 	%f207, %f198, 0f32A57060, %f206;
	mov.b32 	%r84, %f203;
	shl.b32 	%r85, %r84, 23;
	mov.b32 	%f208, %r85;
	ex2.approx.ftz.f32 	%f209, %f207;
	mul.f32 	%f210, %f209, %f208;
	st.global.f32 	[%rd17], %f210;
	add.f32 	%f211, %f366, %f210;
	ld.global.f32 	%f212, [%rd17+4];
	sub.f32 	%f213, %f212, %f357;
	fma.rn.f32 	%f214, %f213, 0f3BBB989D, 0f3F000000;
	cvt.sat.f32.f32 	%f215, %f214;
	fma.rm.f32 	%f216, %f215, %f202, %f201;
	add.f32 	%f217, %f216, 0fCB40007F;
	neg.f32 	%f218, %f217;
	fma.rn.f32 	%f219, %f213, 0f3FB8AA3B, %f218;
	fma.rn.f32 	%f220, %f213, 0f32A57060, %f219;
	mov.b32 	%r86, %f216;
	shl.b32 	%r87, %r86, 23;
	mov.b32 	%f221, %r87;
	ex2.approx.ftz.f32 	%f222, %f220;
	mul.f32 	%f223, %f222, %f221;
	st.global.f32 	[%rd17+4], %f223;
	add.f32 	%f224, %f211, %f223;
	ld.global.f32 	%f225, [%rd17+8];
	sub.f32 	%f226, %f225, %f357;
	fma.rn.f32 	%f227, %f226, 0f3BBB989D, 0f3F000000;
	cvt.sat.f32.f32 	%f228, %f227;
	fma.rm.f32 	%f229, %f228, %f202, %f201;
	add.f32 	%f230, %f229, 0fCB40007F;
	neg.f32 	%f231, %f230;
	fma.rn.f32 	%f232, %f226, 0f3FB8AA3B, %f231;
	fma.rn.f32 	%f233, %f226, 0f32A57060, %f232;
	mov.b32 	%r88, %f229;
	shl.b32 	%r89, %r88, 23;
	mov.b32 	%f234, %r89;
	ex2.approx.ftz.f32 	%f235, %f233;
	mul.f32 	%f236, %f235, %f234;
	st.global.f32 	[%rd17+8], %f236;
	add.f32 	%f237, %f224, %f236;
	ld.global.f32 	%f238, [%rd17+12];
	sub.f32 	%f239, %f238, %f357;
	fma.rn.f32 	%f240, %f239, 0f3BBB989D, 0f3F000000;
	cvt.sat.f32.f32 	%f241, %f240;
	fma.rm.f32 	%f242, %f241, %f202, %f201;
	add.f32 	%f243, %f242, 0fCB40007F;
	neg.f32 	%f244, %f243;
	fma.rn.f32 	%f245, %f239, 0f3FB8AA3B, %f244;
	fma.rn.f32 	%f246, %f239, 0f32A57060, %f245;
	mov.b32 	%r90, %f242;
	shl.b32 	%r91, %r90, 23;
	mov.b32 	%f247, %r91;
	ex2.approx.ftz.f32 	%f248, %f246;
	mul.f32 	%f249, %f248, %f247;
	st.global.f32 	[%rd17+12], %f249;
	add.f32 	%f366, %f237, %f249;
	add.s32 	%r113, %r113, 4;
$L__BB1_21:
	setp.eq.s32 	%p16, %r32, 0;
	@%p16 bra 	$L__BB1_26;
	setp.eq.s32 	%p17, %r32, 1;
	@%p17 bra 	$L__BB1_24;
	add.s32 	%r92, %r113, %r19;
	mul.wide.s32 	%rd18, %r92, 4;
	add.s64 	%rd19, %rd1, %rd18;
	ld.global.f32 	%f251, [%rd19];
	sub.f32 	%f252, %f251, %f357;
	fma.rn.f32 	%f253, %f252, 0f3BBB989D, 0f3F000000;
	cvt.sat.f32.f32 	%f254, %f253;
	mov.f32 	%f255, 0f4B400001;
	mov.f32 	%f256, 0f437C0000;
	fma.rm.f32 	%f257, %f254, %f256, %f255;
	add.f32 	%f258, %f257, 0fCB40007F;
	neg.f32 	%f259, %f258;
	fma.rn.f32 	%f260, %f252, 0f3FB8AA3B, %f259;
	fma.rn.f32 	%f261, %f252, 0f32A57060, %f260;
	mov.b32 	%r93, %f257;
	shl.b32 	%r94, %r93, 23;
	mov.b32 	%f262, %r94;
	ex2.approx.ftz.f32 	%f263, %f261;
	mul.f32 	%f264, %f263, %f262;
	st.global.f32 	[%rd19], %f264;
	add.f32 	%f265, %f366, %f264;
	ld.global.f32 	%f266, [%rd19+4];
	sub.f32 	%f267, %f266, %f357;
	fma.rn.f32 	%f268, %f267, 0f3BBB989D, 0f3F000000;
	cvt.sat.f32.f32 	%f269, %f268;
	fma.rm.f32 	%f270, %f269, %f256, %f255;
	add.f32 	%f271, %f270, 0fCB40007F;
	neg.f32 	%f272, %f271;
	fma.rn.f32 	%f273, %f267, 0f3FB8AA3B, %f272;
	fma.rn.f32 	%f274, %f267, 0f32A57060, %f273;
	mov.b32 	%r95, %f270;
	shl.b32 	%r96, %r95, 23;
	mov.b32 	%f275, %r96;
	ex2.approx.ftz.f32 	%f276, %f274;
	mul.f32 	%f277, %f276, %f275;
	st.global.f32 	[%rd19+4], %f277;
	add.f32 	%f366, %f265, %f277;
	add.s32 	%r113, %r113, 2;
$L__BB1_24:
	and.b32  	%r97, %r58, 1;
	setp.eq.b32 	%p18, %r97, 1;
	not.pred 	%p19, %p18;
	@%p19 bra 	$L__BB1_26;
	add.s32 	%r98, %r113, %r19;
	mul.wide.s32 	%rd20, %r98, 4;
	add.s64 	%rd21, %rd1, %rd20;
	ld.global.f32 	%f278, [%rd21];
	sub.f32 	%f279, %f278, %f357;
	fma.rn.f32 	%f280, %f279, 0f3BBB989D, 0f3F000000;
	cvt.sat.f32.f32 	%f281, %f280;
	mov.f32 	%f282, 0f4B400001;
	mov.f32 	%f283, 0f437C0000;
	fma.rm.f32 	%f284, %f281, %f283, %f282;
	add.f32 	%f285, %f284, 0fCB40007F;
	neg.f32 	%f286, %f285;
	fma.rn.f32 	%f287, %f279, 0f3FB8AA3B, %f286;
	fma.rn.f32 	%f288, %f279, 0f32A57060, %f287;
	mov.b32 	%r99, %f284;
	shl.b32 	%r100, %r99, 23;
	mov.b32 	%f289, %r100;
	ex2.approx.ftz.f32 	%f290, %f288;
	mul.f32 	%f291, %f290, %f289;
	st.global.f32 	[%rd21], %f291;
	add.f32 	%f366, %f366, %f291;
$L__BB1_26:
	setp.lt.s32 	%p20, %r58, 1;
	max.f32 	%f26, %f366, 0f322BCC77;
	@%p20 bra 	$L__BB1_39;
	mul.lo.s32 	%r37, %r58, %r1;
	and.b32  	%r38, %r58, 15;
	setp.lt.u32 	%p21, %r58, 16;
	mov.b32 	%r119, 0;
	@%p21 bra 	$L__BB1_30;
	and.b32  	%r119, %r58, 2147483632;
	neg.s32 	%r117, %r119;
	add.s64 	%rd4, %rd1, 32;
	mov.u32 	%r116, %r37;
$L__BB1_29:
	.pragma "nounroll";
	mul.wide.s32 	%rd22, %r116, 4;
	add.s64 	%rd23, %rd4, %rd22;
	ld.global.f32 	%f292, [%rd23+-32];
	div.rn.f32 	%f293, %f292, %f26;
	st.global.f32 	[%rd23+-32], %f293;
	ld.global.f32 	%f294, [%rd23+-28];
	div.rn.f32 	%f295, %f294, %f26;
	st.global.f32 	[%rd23+-28], %f295;
	ld.global.f32 	%f296, [%rd23+-24];
	div.rn.f32 	%f297, %f296, %f26;
	st.global.f32 	[%rd23+-24], %f297;
	ld.global.f32 	%f298, [%rd23+-20];
	div.rn.f32 	%f299, %f298, %f26;
	st.global.f32 	[%rd23+-20], %f299;
	ld.global.f32 	%f300, [%rd23+-16];
	div.rn.f32 	%f301, %f300, %f26;
	st.global.f32 	[%rd23+-16], %f301;
	ld.global.f32 	%f302, [%rd23+-12];
	div.rn.f32 	%f303, %f302, %f26;
	st.global.f32 	[%rd23+-12], %f303;
	ld.global.f32 	%f304, [%rd23+-8];
	div.rn.f32 	%f305, %f304, %f26;
	st.global.f32 	[%rd23+-8], %f305;
	ld.global.f32 	%f306, [%rd23+-4];
	div.rn.f32 	%f307, %f306, %f26;
	st.global.f32 	[%rd23+-4], %f307;
	ld.global.f32 	%f308, [%rd23];
	div.rn.f32 	%f309, %f308, %f26;
	st.global.f32 	[%rd23], %f309;
	ld.global.f32 	%f310, [%rd23+4];
	div.rn.f32 	%f311, %f310, %f26;
	st.global.f32 	[%rd23+4], %f311;
	ld.global.f32 	%f312, [%rd23+8];
	div.rn.f32 	%f313, %f312, %f26;
	st.global.f32 	[%rd23+8], %f313;
	ld.global.f32 	%f314, [%rd23+12];
	div.rn.f32 	%f315, %f314, %f26;
	st.global.f32 	[%rd23+12], %f315;
	ld.global.f32 	%f316, [%rd23+16];
	div.rn.f32 	%f317, %f316, %f26;
	st.global.f32 	[%rd23+16], %f317;
	ld.global.f32 	%f318, [%rd23+20];
	div.rn.f32 	%f319, %f318, %f26;
	st.global.f32 	[%rd23+20], %f319;
	ld.global.f32 	%f320, [%rd23+24];
	div.rn.f32 	%f321, %f320, %f26;
	st.global.f32 	[%rd23+24], %f321;
	ld.global.f32 	%f322, [%rd23+28];
	div.rn.f32 	%f323, %f322, %f26;
	st.global.f32 	[%rd23+28], %f323;
	add.s32 	%r117, %r117, 16;
	add.s32 	%r116, %r116, 16;
	setp.ne.s32 	%p22, %r117, 0;
	@%p22 bra 	$L__BB1_29;
$L__BB1_30:
	setp.eq.s32 	%p23, %r38, 0;
	@%p23 bra 	$L__BB1_39;
	and.b32  	%r46, %r58, 7;
	setp.lt.u32 	%p24, %r38, 8;
	@%p24 bra 	$L__BB1_33;
	add.s32 	%r102, %r119, %r37;
	mul.wide.s32 	%rd24, %r102, 4;
	add.s64 	%rd25, %rd1, %rd24;
	ld.global.f32 	%f324, [%rd25];
	div.rn.f32 	%f325, %f324, %f26;
	st.global.f32 	[%rd25], %f325;
	ld.global.f32 	%f326, [%rd25+4];
	div.rn.f32 	%f327, %f326, %f26;
	st.global.f32 	[%rd25+4], %f327;
	ld.global.f32 	%f328, [%rd25+8];
	div.rn.f32 	%f329, %f328, %f26;
	st.global.f32 	[%rd25+8], %f329;
	ld.global.f32 	%f330, [%rd25+12];
	div.rn.f32 	%f331, %f330, %f26;
	st.global.f32 	[%rd25+12], %f331;
	ld.global.f32 	%f332, [%rd25+16];
	div.rn.f32 	%f333, %f332, %f26;
	st.global.f32 	[%rd25+16], %f333;
	ld.global.f32 	%f334, [%rd25+20];
	div.rn.f32 	%f335, %f334, %f26;
	st.global.f32 	[%rd25+20], %f335;
	ld.global.f32 	%f336, [%rd25+24];
	div.rn.f32 	%f337, %f336, %f26;
	st.global.f32 	[%rd25+24], %f337;
	ld.global.f32 	%f338, [%rd25+28];
	div.rn.f32 	%f339, %f338, %f26;
	st.global.f32 	[%rd25+28], %f339;
	add.s32 	%r119, %r119, 8;
$L__BB1_33:
	setp.eq.s32 	%p25, %r46, 0;
	@%p25 bra 	$L__BB1_39;
	and.b32  	%r49, %r58, 3;
	setp.lt.u32 	%p26, %r46, 4;
	@%p26 bra 	$L__BB1_36;
	add.s32 	%r103, %r119, %r37;
	mul.wide.s32 	%rd26, %r103, 4;
	add.s64 	%rd27, %rd1, %rd26;
	ld.global.f32 	%f340, [%rd27];
	div.rn.f32 	%f341, %f340, %f26;
	st.global.f32 	[%rd27], %f341;
	ld.global.f32 	%f342, [%rd27+4];
	div.rn.f32 	%f343, %f342, %f26;
	st.global.f32 	[%rd27+4], %f343;
	ld.global.f32 	%f344, [%rd27+8];
	div.rn.f32 	%f345, %f344, %f26;
	st.global.f32 	[%rd27+8], %f345;
	ld.global.f32 	%f346, [%rd27+12];
	div.rn.f32 	%f347, %f346, %f26;
	st.global.f32 	[%rd27+12], %f347;
	add.s32 	%r119, %r119, 4;
$L__BB1_36:
	setp.eq.s32 	%p27, %r49, 0;
	@%p27 bra 	$L__BB1_39;
	add.s32 	%r122, %r119, %r37;
	neg.s32 	%r121, %r49;
$L__BB1_38:
	.pragma "nounroll";
	mul.wide.s32 	%rd28, %r122, 4;
	add.s64 	%rd29, %rd1, %rd28;
	ld.global.f32 	%f348, [%rd29];
	div.rn.f32 	%f349, %f348, %f26;
	st.global.f32 	[%rd29], %f349;
	add.s32 	%r122, %r122, 1;
	add.s32 	%r121, %r121, 1;
	setp.ne.s32 	%p28, %r121, 0;
	@%p28 bra 	$L__BB1_38;
$L__BB1_39:
	ret;

}
	// .globl	_Z14softmax_onlinePfii
.visible .entry _Z14softmax_onlinePfii(
	.param .u64 .ptr .align 1 _Z14softmax_onlinePfii_param_0,
	.param .u32 _Z14softmax_onlinePfii_param_1,
	.param .u32 _Z14softmax_onlinePfii_param_2
)
{
	.reg .pred 	%p<20>;
	.reg .b32 	%r<55>;
	.reg .b32 	%f<252>;
	.reg .b64 	%rd<21>;

	ld.param.u64 	%rd4, [_Z14softmax_onlinePfii_param_0];
	ld.param.u32 	%r31, [_Z14softmax_onlinePfii_param_1];
	ld.param.u32 	%r30, [_Z14softmax_onlinePfii_param_2];
	cvta.to.global.u64 	%rd1, %rd4;
	mov.u32 	%r32, %ctaid.x;
	mov.u32 	%r33, %ntid.x;
	mov.u32 	%r34, %tid.x;
	mad.lo.s32 	%r1, %r32, %r33, %r34;
	setp.ge.s32 	%p1, %r1, %r31;
	@%p1 bra 	$L__BB2_25;
	setp.lt.s32 	%p2, %r30, 1;
	mov.f32 	%f249, 0f00000000;
	mov.f32 	%f248, 0fFF7FFFFF;
	@%p2 bra 	$L__BB2_13;
	mul.lo.s32 	%r2, %r30, %r1;
	and.b32  	%r3, %r30, 7;
	setp.lt.u32 	%p3, %r30, 8;
	mov.f32 	%f248, 0fFF7FFFFF;
	mov.f32 	%f249, 0f00000000;
	mov.b32 	%r45, 0;
	@%p3 bra 	$L__BB2_5;
	and.b32  	%r45, %r30, 2147483640;
	neg.s32 	%r49, %r45;
	add.s64 	%rd2, %rd1, 16;
	mov.f32 	%f248, 0fFF7FFFFF;
	mov.f32 	%f249, 0f00000000;
	mov.u32 	%r48, %r2;
$L__BB2_4:
	.pragma "nounroll";
	mul.wide.s32 	%rd5, %r48, 4;
	add.s64 	%rd6, %rd2, %rd5;
	ld.global.f32 	%f32, [%rd6+-16];
	max.f32 	%f33, %f248, %f32;
	sub.f32 	%f34, %f248, %f33;
	mul.f32 	%f35, %f34, 0f3FB8AA3B;
	ex2.approx.f32 	%f36, %f35;
	sub.f32 	%f37, %f32, %f33;
	mul.f32 	%f38, %f37, 0f3FB8AA3B;
	ex2.approx.f32 	%f39, %f38;
	fma.rn.f32 	%f40, %f249, %f36, %f39;
	ld.global.f32 	%f41, [%rd6+-12];
	max.f32 	%f42, %f33, %f41;
	sub.f32 	%f43, %f33, %f42;
	mul.f32 	%f44, %f43, 0f3FB8AA3B;
	ex2.approx.f32 	%f45, %f44;
	sub.f32 	%f46, %f41, %f42;
	mul.f32 	%f47, %f46, 0f3FB8AA3B;
	ex2.approx.f32 	%f48, %f47;
	fma.rn.f32 	%f49, %f40, %f45, %f48;
	ld.global.f32 	%f50, [%rd6+-8];
	max.f32 	%f51, %f42, %f50;
	sub.f32 	%f52, %f42, %f51;
	mul.f32 	%f53, %f52, 0f3FB8AA3B;
	ex2.approx.f32 	%f54, %f53;
	sub.f32 	%f55, %f50, %f51;
	mul.f32 	%f56, %f55, 0f3FB8AA3B;
	ex2.approx.f32 	%f57, %f56;
	fma.rn.f32 	%f58, %f49, %f54, %f57;
	ld.global.f32 	%f59, [%rd6+-4];
	max.f32 	%f60, %f51, %f59;
	sub.f32 	%f61, %f51, %f60;
	mul.f32 	%f62, %f61, 0f3FB8AA3B;
	ex2.approx.f32 	%f63, %f62;
	sub.f32 	%f64, %f59, %f60;
	mul.f32 	%f65, %f64, 0f3FB8AA3B;
	ex2.approx.f32 	%f66, %f65;
	fma.rn.f32 	%f67, %f58, %f63, %f66;
	ld.global.f32 	%f68, [%rd6];
	max.f32 	%f69, %f60, %f68;
	sub.f32 	%f70, %f60, %f69;
	mul.f32 	%f71, %f70, 0f3FB8AA3B;
	ex2.approx.f32 	%f72, %f71;
	sub.f32 	%f73, %f68, %f69;
	mul.f32 	%f74, %f73, 0f3FB8AA3B;
	ex2.approx.f32 	%f75, %f74;
	fma.rn.f32 	%f76, %f67, %f72, %f75;
	ld.global.f32 	%f77, [%rd6+4];
	max.f32 	%f78, %f69, %f77;
	sub.f32 	%f79, %f69, %f78;
	mul.f32 	%f80, %f79, 0f3FB8AA3B;
	ex2.approx.f32 	%f81, %f80;
	sub.f32 	%f82, %f77, %f78;
	mul.f32 	%f83, %f82, 0f3FB8AA3B;
	ex2.approx.f32 	%f84, %f83;
	fma.rn.f32 	%f85, %f76, %f81, %f84;
	ld.global.f32 	%f86, [%rd6+8];
	max.f32 	%f87, %f78, %f86;
	sub.f32 	%f88, %f78, %f87;
	mul.f32 	%f89, %f88, 0f3FB8AA3B;
	ex2.approx.f32 	%f90, %f89;
	sub.f32 	%f91, %f86, %f87;
	mul.f32 	%f92, %f91, 0f3FB8AA3B;
	ex2.approx.f32 	%f93, %f92;
	fma.rn.f32 	%f94, %f85, %f90, %f93;
	ld.global.f32 	%f95, [%rd6+12];
	max.f32 	%f248, %f87, %f95;
	sub.f32 	%f96, %f87, %f248;
	mul.f32 	%f97, %f96, 0f3FB8AA3B;
	ex2.approx.f32 	%f98, %f97;
	sub.f32 	%f99, %f95, %f248;
	mul.f32 	%f100, %f99, 0f3FB8AA3B;
	ex2.approx.f32 	%f101, %f100;
	fma.rn.f32 	%f249, %f94, %f98, %f101;
	add.s32 	%r49, %r49, 8;
	add.s32 	%r48, %r48, 8;
	setp.eq.s32 	%p4, %r49, 0;
	@%p4 bra 	$L__BB2_5;
	bra.uni 	$L__BB2_4;
$L__BB2_5:
	setp.eq.s32 	%p5, %r3, 0;
	@%p5 bra 	$L__BB2_13;
	and.b32  	%r7, %r30, 3;
	setp.lt.u32 	%p6, %r3, 4;
	@%p6 bra 	$L__BB2_8;
	add.s32 	%r36, %r45, %r2;
	mul.wide.s32 	%rd7, %r36, 4;
	add.s64 	%rd8, %rd1, %rd7;
	ld.global.f32 	%f103, [%rd8];
	max.f32 	%f104, %f248, %f103;
	sub.f32 	%f105, %f248, %f104;
	mul.f32 	%f106, %f105, 0f3FB8AA3B;
	ex2.approx.f32 	%f107, %f106;
	sub.f32 	%f108, %f103, %f104;
	mul.f32 	%f109, %f108, 0f3FB8AA3B;
	ex2.approx.f32 	%f110, %f109;
	fma.rn.f32 	%f111, %f249, %f107, %f110;
	ld.global.f32 	%f112, [%rd8+4];
	max.f32 	%f113, %f104, %f112;
	sub.f32 	%f114, %f104, %f113;
	mul.f32 	%f115, %f114, 0f3FB8AA3B;
	ex2.approx.f32 	%f116, %f115;
	sub.f32 	%f117, %f112, %f113;
	mul.f32 	%f118, %f117, 0f3FB8AA3B;
	ex2.approx.f32 	%f119, %f118;
	fma.rn.f32 	%f120, %f111, %f116, %f119;
	ld.global.f32 	%f121, [%rd8+8];
	max.f32 	%f122, %f113, %f121;
	sub.f32 	%f123, %f113, %f122;
	mul.f32 	%f124, %f123, 0f3FB8AA3B;
	ex2.approx.f32 	%f125, %f124;
	sub.f32 	%f126, %f121, %f122;
	mul.f32 	%f127, %f126, 0f3FB8AA3B;
	ex2.approx.f32 	%f128, %f127;
	fma.rn.f32 	%f129, %f120, %f125, %f128;
	ld.global.f32 	%f130, [%rd8+12];
	max.f32 	%f248, %f122, %f130;
	sub.f32 	%f131, %f122, %f248;
	mul.f32 	%f132, %f131, 0f3FB8AA3B;
	ex2.approx.f32 	%f133, %f132;
	sub.f32 	%f134, %f130, %f248;
	mul.f32 	%f135, %f134, 0f3FB8AA3B;
	ex2.approx.f32 	%f136, %f135;
	fma.rn.f32 	%f249, %f129, %f133, %f136;
	add.s32 	%r45, %r45, 4;
$L__BB2_8:
	setp.eq.s32 	%p7, %r7, 0;
	@%p7 bra 	$L__BB2_13;
	setp.eq.s32 	%p8, %r7, 1;
	@%p8 bra 	$L__BB2_11;
	add.s32 	%r37, %r45, %r2;
	mul.wide.s32 	%rd9, %r37, 4;
	add.s64 	%rd10, %rd1, %rd9;
	ld.global.f32 	%f138, [%rd10];
	max.f32 	%f139, %f248, %f138;
	sub.f32 	%f140, %f248, %f139;
	mul.f32 	%f141, %f140, 0f3FB8AA3B;
	ex2.approx.f32 	%f142, %f141;
	sub.f32 	%f143, %f138, %f139;
	mul.f32 	%f144, %f143, 0f3FB8AA3B;
	ex2.approx.f32 	%f145, %f144;
	fma.rn.f32 	%f146, %f249, %f142, %f145;
	ld.global.f32 	%f147, [%rd10+4];
	max.f32 	%f248, %f139, %f147;
	sub.f32 	%f148, %f139, %f248;
	mul.f32 	%f149, %f148, 0f3FB8AA3B;
	ex2.approx.f32 	%f150, %f149;
	sub.f32 	%f151, %f147, %f248;
	mul.f32 	%f152, %f151, 0f3FB8AA3B;
	ex2.approx.f32 	%f153, %f152;
	fma.rn.f32 	%f249, %f146, %f150, %f153;
	add.s32 	%r45, %r45, 2;
$L__BB2_11:
	and.b32  	%r38, %r30, 1;
	setp.eq.b32 	%p9, %r38, 1;
	not.pred 	%p10, %p9;
	@%p10 bra 	$L__BB2_13;
	add.s32 	%r39, %r45, %r2;
	mul.wide.s32 	%rd11, %r39, 4;
	add.s64 	%rd12, %rd1, %rd11;
	ld.global.f32 	%f154, [%rd12];
	max.f32 	%f17, %f248, %f154;
	sub.f32 	%f155, %f248, %f17;
	mul.f32 	%f156, %f155, 0f3FB8AA3B;
	ex2.approx.f32 	%f157, %f156;
	sub.f32 	%f158, %f154, %f17;
	mul.f32 	%f159, %f158, 0f3FB8AA3B;
	ex2.approx.f32 	%f160, %f159;
	fma.rn.f32 	%f249, %f249, %f157, %f160;
	mov.f32 	%f248, %f17;
$L__BB2_13:
	setp.lt.s32 	%p11, %r30, 1;
	@%p11 bra 	$L__BB2_25;
	mul.lo.s32 	%r12, %r30, %r1;
	and.b32  	%r13, %r30, 7;
	setp.lt.u32 	%p12, %r30, 8;
	mov.b32 	%r52, 0;
	@%p12 bra 	$L__BB2_17;
	and.b32  	%r52, %r30, 2147483640;
	neg.s32 	%r51, %r52;
	add.s64 	%rd3, %rd1, 16;
	mov.u32 	%r50, %r12;
$L__BB2_16:
	.pragma "nounroll";
	mul.wide.s32 	%rd13, %r50, 4;
	add.s64 	%rd14, %rd3, %rd13;
	ld.global.f32 	%f161, [%rd14+-16];
	sub.f32 	%f162, %f161, %f248;
	mul.f32 	%f163, %f162, 0f3FB8AA3B;
	ex2.approx.f32 	%f164, %f163;
	div.rn.f32 	%f165, %f164, %f249;
	st.global.f32 	[%rd14+-16], %f165;
	ld.global.f32 	%f166, [%rd14+-12];
	sub.f32 	%f167, %f166, %f248;
	mul.f32 	%f168, %f167, 0f3FB8AA3B;
	ex2.approx.f32 	%f169, %f168;
	div.rn.f32 	%f170, %f169, %f249;
	st.global.f32 	[%rd14+-12], %f170;
	ld.global.f32 	%f171, [%rd14+-8];
	sub.f32 	%f172, %f171, %f248;
	mul.f32 	%f173, %f172, 0f3FB8AA3B;
	ex2.approx.f32 	%f174, %f173;
	div.rn.f32 	%f175, %f174, %f249;
	st.global.f32 	[%rd14+-8], %f175;
	ld.global.f32 	%f176, [%rd14+-4];
	sub.f32 	%f177, %f176, %f248;
	mul.f32 	%f178, %f177, 0f3FB8AA3B;
	ex2.approx.f32 	%f179, %f178;
	div.rn.f32 	%f180, %f179, %f249;
	st.global.f32 	[%rd14+-4], %f180;
	ld.global.f32 	%f181, [%rd14];
	sub.f32 	%f182, %f181, %f248;
	mul.f32 	%f183, %f182, 0f3FB8AA3B;
	ex2.approx.f32 	%f184, %f183;
	div.rn.f32 	%f185, %f184, %f249;
	st.global.f32 	[%rd14], %f185;
	ld.global.f32 	%f186, [%rd14+4];
	sub.f32 	%f187, %f186, %f248;
	mul.f32 	%f188, %f187, 0f3FB8AA3B;
	ex2.approx.f32 	%f189, %f188;
	div.rn.f32 	%f190, %f189, %f249;
	st.global.f32 	[%rd14+4], %f190;
	ld.global.f32 	%f191, [%rd14+8];
	sub.f32 	%f192, %f191, %f248;
	mul.f32 	%f193, %f192, 0f3FB8AA3B;
	ex2.approx.f32 	%f194, %f193;
	div.rn.f32 	%f195, %f194, %f249;
	st.global.f32 	[%rd14+8], %f195;
	ld.global.f32 	%f196, [%rd14+12];
	sub.f32 	%f197, %f196, %f248;
	mul.f32 	%f198, %f197, 0f3FB8AA3B;
	ex2.approx.f32 	%f199, %f198;
	div.rn.f32 	%f200, %f199, %f249;
	st.global.f32 	[%rd14+12], %f200;
	add.s32 	%r51, %r51, 8;
	add.s32 	%r50, %r50, 8;
	setp.ne.s32 	%p13, %r51, 0;
	@%p13 bra 	$L__BB2_16;
$L__BB2_17:
	setp.eq.s32 	%p14, %r13, 0;
	@%p14 bra 	$L__BB2_25;
	and.b32  	%r25, %r30, 3;
	setp.lt.u32 	%p15, %r13, 4;
	@%p15 bra 	$L__BB2_20;
	add.s32 	%r41, %r52, %r12;
	mul.wide.s32 	%rd15, %r41, 4;
	add.s64 	%rd16, %rd1, %rd15;
	ld.global.f32 	%f201, [%rd16];
	sub.f32 	%f202, %f201, %f248;
	mul.f32 	%f203, %f202, 0f3FB8AA3B;
	ex2.approx.f32 	%f204, %f203;
	div.rn.f32 	%f205, %f204, %f249;
	st.global.f32 	[%rd16], %f205;
	ld.global.f32 	%f206, [%rd16+4];
	sub.f32 	%f207, %f206, %f248;
	mul.f32 	%f208, %f207, 0f3FB8AA3B;
	ex2.approx.f32 	%f209, %f208;
	div.rn.f32 	%f210, %f209, %f249;
	st.global.f32 	[%rd16+4], %f210;
	ld.global.f32 	%f211, [%rd16+8];
	sub.f32 	%f212, %f211, %f248;
	mul.f32 	%f213, %f212, 0f3FB8AA3B;
	ex2.approx.f32 	%f214, %f213;
	div.rn.f32 	%f215, %f214, %f249;
	st.global.f32 	[%rd16+8], %f215;
	ld.global.f32 	%f216, [%rd16+12];
	sub.f32 	%f217, %f216, %f248;
	mul.f32 	%f218, %f217, 0f3FB8AA3B;
	ex2.approx.f32 	%f219, %f218;
	div.rn.f32 	%f220, %f219, %f249;
	st.global.f32 	[%rd16+12], %f220;
	add.s32 	%r52, %r52, 4;
$L__BB2_20:
	setp.eq.s32 	%p16, %r25, 0;
	@%p16 bra 	$L__BB2_25;
	setp.eq.s32 	%p17, %r25, 1;
	@%p17 bra 	$L__BB2_23;
	add.s32 	%r42, %r52, %r12;
	mul.wide.s32 	%rd17, %r42, 4;
	add.s64 	%rd18, %rd1, %rd17;
	ld.global.f32 	%f221, [%rd18];
	sub.f32 	%f222, %f221, %f248;
	mul.f32 	%f223, %f222, 0f3FB8AA3B;
	ex2.approx.f32 	%f224, %f223;
	div.rn.f32 	%f225, %f224, %f249;
	st.global.f32 	[%rd18], %f225;
	ld.global.f32 	%f226, [%rd18+4];
	sub.f32 	%f227, %f226, %f248;
	mul.f32 	%f228, %f227, 0f3FB8AA3B;
	ex2.approx.f32 	%f229, %f228;
	div.rn.f32 	%f230, %f229, %f249;
	st.global.f32 	[%rd18+4], %f230;
	add.s32 	%r52, %r52, 2;
$L__BB2_23:
	and.b32  	%r43, %r30, 1;
	setp.eq.b32 	%p18, %r43, 1;
	not.pred 	%p19, %p18;
	@%p19 bra 	$L__BB2_25;
	add.s32 	%r44, %r52, %r12;
	mul.wide.s32 	%rd19, %r44, 4;
	add.s64 	%rd20, %rd1, %rd19;
	ld.global.f32 	%f231, [%rd20];
	sub.f32 	%f232, %f231, %f248;
	mul.f32 	%f233, %f232, 0f3FB8AA3B;
	ex2.approx.f32 	%f234, %f233;
	div.rn.f32 	%f235, %f234, %f249;
	st.global.f32 	[%rd20], %f235;
$L__BB2_25:
	ret;

}
	// .globl	_Z6matmulPKfS0_Pfiii
.visible .entry _Z6matmulPKfS0_Pfiii(
	.param .u64 .ptr .align 1 _Z6matmulPKfS0_Pfiii_param_0,
	.param .u64 .ptr .align 1 _Z6matmulPKfS0_Pfiii_param_1,
	.param .u64 .ptr .align 1 _Z6matmulPKfS0_Pfiii_param_2,
	.param .u32 _Z6matmulPKfS0_Pfiii_param_3,
	.param .u32 _Z6matmulPKfS0_Pfiii_param_4,
	.param .u32 _Z6matmulPKfS0_Pfiii_param_5
)
{
	.reg .pred 	%p<12>;
	.reg .b32 	%r<43>;
	.reg .b32 	%f<111>;
	.reg .b64 	%rd<13>;
	// demoted variable
	.shared .align 4 .b8 _ZZ6matmulPKfS0_PfiiiE13shared_scores[4096];
	// demoted variable
	.shared .align 4 .b8 _ZZ6matmulPKfS0_PfiiiE8shared_V[4096];
	ld.param.u64 	%rd3, [_Z6matmulPKfS0_Pfiii_param_0];
	ld.param.u64 	%rd4, [_Z6matmulPKfS0_Pfiii_param_1];
	ld.param.u64 	%rd5, [_Z6matmulPKfS0_Pfiii_param_2];
	ld.param.u32 	%r24, [_Z6matmulPKfS0_Pfiii_param_3];
	ld.param.u32 	%r25, [_Z6matmulPKfS0_Pfiii_param_4];
	ld.param.u32 	%r26, [_Z6matmulPKfS0_Pfiii_param_5];
	mov.u32 	%r27, %ctaid.y;
	shl.b32 	%r28, %r27, 5;
	mov.u32 	%r40, %tid.y;
	add.s32 	%r2, %r28, %r40;
	mov.u32 	%r29, %ctaid.x;
	shl.b32 	%r3, %r29, 5;
	mov.u32 	%r38, %tid.x;
	add.s32 	%r5, %r3, %r38;
	setp.lt.s32 	%p1, %r25, 1;
	mov.f32 	%f110, 0f00000000;
	@%p1 bra 	$L__BB3_7;
	add.s32 	%r30, %r25, 31;
	shr.u32 	%r31, %r30, 5;
	shl.b32 	%r32, %r40, 7;
	mov.u32 	%r33, _ZZ6matmulPKfS0_PfiiiE13shared_scores;
	add.s32 	%r6, %r33, %r32;
	shl.b32 	%r34, %r38, 2;
	add.s32 	%r7, %r6, %r34;
	mov.u32 	%r35, _ZZ6matmulPKfS0_PfiiiE8shared_V;
	add.s32 	%r9, %r35, %r34;
	add.s32 	%r8, %r9, %r32;
	neg.s32 	%r42, %r31;
	mad.lo.s32 	%r36, %r40, %r26, %r38;
	add.s32 	%r41, %r36, %r3;
	shl.b32 	%r12, %r26, 5;
	mad.lo.s32 	%r39, %r25, %r2, %r38;
	cvta.to.global.u64 	%rd1, %rd3;
	cvta.to.global.u64 	%rd2, %rd4;
	mov.f32 	%f110, 0f00000000;
$L__BB3_2:
	setp.ge.s32 	%p2, %r2, %r24;
	setp.ge.u32 	%p3, %r38, %r25;
	mov.f32 	%f108, 0f00000000;
	or.pred  	%p4, %p2, %p3;
	@%p4 bra 	$L__BB3_4;
	mul.wide.u32 	%rd6, %r39, 4;
	add.s64 	%rd7, %rd1, %rd6;
	ld.global.nc.f32 	%f108, [%rd7];
$L__BB3_4:
	setp.ge.s32 	%p5, %r5, %r26;
	st.shared.f32 	[%r7], %f108;
	setp.ge.u32 	%p6, %r40, %r25;
	mov.f32 	%f109, 0f00000000;
	or.pred  	%p7, %p5, %p6;
	@%p7 bra 	$L__BB3_6;
	mul.wide.u32 	%rd8, %r41, 4;
	add.s64 	%rd9, %rd2, %rd8;
	ld.global.nc.f32 	%f109, [%rd9];
$L__BB3_6:
	st.shared.f32 	[%r8], %f109;
	bar.sync 	0;
	ld.shared.f32 	%f12, [%r6];
	ld.shared.f32 	%f13, [%r9];
	fma.rn.f32 	%f14, %f12, %f13, %f110;
	ld.shared.f32 	%f15, [%r6+4];
	ld.shared.f32 	%f16, [%r9+128];
	fma.rn.f32 	%f17, %f15, %f16, %f14;
	ld.shared.f32 	%f18, [%r6+8];
	ld.shared.f32 	%f19, [%r9+256];
	fma.rn.f32 	%f20, %f18, %f19, %f17;
	ld.shared.f32 	%f21, [%r6+12];
	ld.shared.f32 	%f22, [%r9+384];
	fma.rn.f32 	%f23, %f21, %f22, %f20;
	ld.shared.f32 	%f24, [%r6+16];
	ld.shared.f32 	%f25, [%r9+512];
	fma.rn.f32 	%f26, %f24, %f25, %f23;
	ld.shared.f32 	%f27, [%r6+20];
	ld.shared.f32 	%f28, [%r9+640];
	fma.rn.f32 	%f29, %f27, %f28, %f26;
	ld.shared.f32 	%f30, [%r6+24];
	ld.shared.f32 	%f31, [%r9+768];
	fma.rn.f32 	%f32, %f30, %f31, %f29;
	ld.shared.f32 	%f33, [%r6+28];
	ld.shared.f32 	%f34, [%r9+896];
	fma.rn.f32 	%f35, %f33, %f34, %f32;
	ld.shared.f32 	%f36, [%r6+32];
	ld.shared.f32 	%f37, [%r9+1024];
	fma.rn.f32 	%f38, %f36, %f37, %f35;
	ld.shared.f32 	%f39, [%r6+36];
	ld.shared.f32 	%f40, [%r9+1152];
	fma.rn.f32 	%f41, %f39, %f40, %f38;
	ld.shared.f32 	%f42, [%r6+40];
	ld.shared.f32 	%f43, [%r9+1280];
	fma.rn.f32 	%f44, %f42, %f43, %f41;
	ld.shared.f32 	%f45, [%r6+44];
	ld.shared.f32 	%f46, [%r9+1408];
	fma.rn.f32 	%f47, %f45, %f46, %f44;
	ld.shared.f32 	%f48, [%r6+48];
	ld.shared.f32 	%f49, [%r9+1536];
	fma.rn.f32 	%f50, %f48, %f49, %f47;
	ld.shared.f32 	%f51, [%r6+52];
	ld.shared.f32 	%f52, [%r9+1664];
	fma.rn.f32 	%f53, %f51, %f52, %f50;
	ld.shared.f32 	%f54, [%r6+56];
	ld.shared.f32 	%f55, [%r9+1792];
	fma.rn.f32 	%f56, %f54, %f55, %f53;
	ld.shared.f32 	%f57, [%r6+60];
	ld.shared.f32 	%f58, [%r9+1920];
	fma.rn.f32 	%f59, %f57, %f58, %f56;
	ld.shared.f32 	%f60, [%r6+64];
	ld.shared.f32 	%f61, [%r9+2048];
	fma.rn.f32 	%f62, %f60, %f61, %f59;
	ld.shared.f32 	%f63, [%r6+68];
	ld.shared.f32 	%f64, [%r9+2176];
	fma.rn.f32 	%f65, %f63, %f64, %f62;
	ld.shared.f32 	%f66, [%r6+72];
	ld.shared.f32 	%f67, [%r9+2304];
	fma.rn.f32 	%f68, %f66, %f67, %f65;
	ld.shared.f32 	%f69, [%r6+76];
	ld.shared.f32 	%f70, [%r9+2432];
	fma.rn.f32 	%f71, %f69, %f70, %f68;
	ld.shared.f32 	%f72, [%r6+80];
	ld.shared.f32 	%f73, [%r9+2560];
	fma.rn.f32 	%f74, %f72, %f73, %f71;
	ld.shared.f32 	%f75, [%r6+84];
	ld.shared.f32 	%f76, [%r9+2688];
	fma.rn.f32 	%f77, %f75, %f76, %f74;
	ld.shared.f32 	%f78, [%r6+88];
	ld.shared.f32 	%f79, [%r9+2816];
	fma.rn.f32 	%f80, %f78, %f79, %f77;
	ld.shared.f32 	%f81, [%r6+92];
	ld.shared.f32 	%f82, [%r9+2944];
	fma.rn.f32 	%f83, %f81, %f82, %f80;
	ld.shared.f32 	%f84, [%r6+96];
	ld.shared.f32 	%f85, [%r9+3072];
	fma.rn.f32 	%f86, %f84, %f85, %f83;
	ld.shared.f32 	%f87, [%r6+100];
	ld.shared.f32 	%f88, [%r9+3200];
	fma.rn.f32 	%f89, %f87, %f88, %f86;
	ld.shared.f32 	%f90, [%r6+104];
	ld.shared.f32 	%f91, [%r9+3328];
	fma.rn.f32 	%f92, %f90, %f91, %f89;
	ld.shared.f32 	%f93, [%r6+108];
	ld.shared.f32 	%f94, [%r9+3456];
	fma.rn.f32 	%f95, %f93, %f94, %f92;
	ld.shared.f32 	%f96, [%r6+112];
	ld.shared.f32 	%f97, [%r9+3584];
	fma.rn.f32 	%f98, %f96, %f97, %f95;
	ld.shared.f32 	%f99, [%r6+116];
	ld.shared.f32 	%f100, [%r9+3712];
	fma.rn.f32 	%f101, %f99, %f100, %f98;
	ld.shared.f32 	%f102, [%r6+120];
	ld.shared.f32 	%f103, [%r9+3840];
	fma.rn.f32 	%f104, %f102, %f103, %f101;
	ld.shared.f32 	%f105, [%r6+124];
	ld.shared.f32 	%f106, [%r9+3968];
	fma.rn.f32 	%f110, %f105, %f106, %f104;
	bar.sync 	0;
	add.s32 	%r42, %r42, 1;
	setp.ne.s32 	%p8, %r42, 0;
	add.s32 	%r41, %r41, %r12;
	add.s32 	%r40, %r40, 32;
	add.s32 	%r39, %r39, 32;
	add.s32 	%r38, %r38, 32;
	@%p8 bra 	$L__BB3_2;
$L__BB3_7:
	setp.ge.s32 	%p9, %r2, %r24;
	setp.ge.s32 	%p10, %r5, %r26;
	or.pred  	%p11, %p9, %p10;
	@%p11 bra 	$L__BB3_9;
	mad.lo.s32 	%r37, %r26, %r2, %r5;
	cvta.to.global.u64 	%rd10, %rd5;
	mul.wide.s32 	%rd11, %r37, 4;
	add.s64 	%rd12, %rd10, %rd11;
	st.global.f32 	[%rd12], %f110;
$L__BB3_9:
	ret;

}


// ===== COMPILED SASS (sm_100) =====

	.target	sm_100

	.elftype	@"ET_EXEC"


//--------------------- .note.nv.tkinfo           --------------------------
	.section	.note.nv.tkinfo,"",@"SHT_NOTE"
	.sectionflags	@"SHF_NOTE_NV_TKINFO"
	.tkinfo
        /*0018*/ 	.word	0x00000002
        /*0030*/ 	.string	""
        /*0030*/ 	.string	"ptxas"
        /*0030*/ 	.string	"Cuda compilation tools, release 13.0, V13.0.88"
        /*0030*/ 	.string	"Build cuda_13.0.r13.0/compiler.36424714_0"
        /*0030*/ 	.string	"-arch sm_100 -m 64 "



//--------------------- .note.nv.cuinfo           --------------------------
	.section	.note.nv.cuinfo,"",@"SHT_NOTE"
	.sectionflags	@"SHF_NOTE_NV_CUINFO"
        /*0018*/ 	.short	0x0002
        /*001a*/ 	.short	0x0064
        /*001c*/ 	.short	0x0082
	.zero		2


//--------------------- .nv.info                  --------------------------
	.section	.nv.info,"",@"SHT_CUDA_INFO"
	.align	4


	//----- nvinfo : EIATTR_REGCOUNT
	.align		4
        /*0000*/ 	.byte	0x04, 0x2f
        /*0002*/ 	.short	(.L_1 - .L_0)
	.align		4
.L_0:
        /*0004*/ 	.word	index@(_Z8matmul_TPKfS0_Pfiii)
        /*0008*/ 	.word	0x00000020


	//----- nvinfo : EIATTR_FRAME_SIZE
	.align		4
.L_1:
        /*000c*/ 	.byte	0x04, 0x11
        /*000e*/ 	.short	(.L_3 - .L_2)
	.align		4
.L_2:
        /*0010*/ 	.word	index@(_Z8matmul_TPKfS0_Pfiii)
        /*0014*/ 	.word	0x00000000


	//----- nvinfo : EIATTR_REGCOUNT
	.align		4
.L_3:
        /*0018*/ 	.byte	0x04, 0x2f
        /*001a*/ 	.short	(.L_5 - .L_4)
	.align		4
.L_4:
        /*001c*/ 	.word	index@(_Z7softmaxPfii)
        /*0020*/ 	.word	0x00000020


	//----- nvinfo : EIATTR_FRAME_SIZE
	.align		4
.L_5:
        /*0024*/ 	.byte	0x04, 0x11
        /*0026*/ 	.short	(.L_7 - .L_6)
	.align		4
.L_6:
        /*0028*/ 	.word	index@($__internal_1_$__cuda_sm3x_div_rn_noftz_f32_slowpath)
        /*002c*/ 	.word	0x00000000


	//----- nvinfo : EIATTR_FRAME_SIZE
	.align		4
.L_7:
        /*0030*/ 	.byte	0x04, 0x11
        /*0032*/ 	.short	(.L_9 - .L_8)
	.align		4
.L_8:
        /*0034*/ 	.word	index@(_Z7softmaxPfii)
        /*0038*/ 	.word	0x00000000


	//----- nvinfo : EIATTR_REGCOUNT
	.align		4
.L_9:
        /*003c*/ 	.byte	0x04, 0x2f
        /*003e*/ 	.short	(.L_11 - .L_10)
	.align		4
.L_10:
        /*0040*/ 	.word	index@(_Z14softmax_onlinePfii)
        /*0044*/ 	.word	0x0000001b


	//----- nvinfo : EIATTR_FRAME_SIZE
	.align		4
.L_11:
        /*0048*/ 	.byte	0x04, 0x11
        /*004a*/ 	.short	(.L_13 - .L_12)
	.align		4
.L_12:
        /*004c*/ 	.word	index@($__internal_0_$__cuda_sm3x_div_rn_noftz_f32_slowpath)
        /*0050*/ 	.word	0x00000000


	//----- nvinfo : EIATTR_FRAME_SIZE
	.align		4
.L_13:
        /*0054*/ 	.byte	0x04, 0x11
        /*0056*/ 	.short	(.L_15 - .L_14)
	.align		4
.L_14:
        /*0058*/ 	.word	index@(_Z14softmax_onlinePfii)
        /*005c*/ 	.word	0x00000000


	//----- nvinfo : EIATTR_REGCOUNT
	.align		4
.L_15:
        /*0060*/ 	.byte	0x04, 0x2f
        /*0062*/ 	.short	(.L_17 - .L_16)
	.align		4
.L_16:
        /*0064*/ 	.word	index@(_Z6matmulPKfS0_Pfiii)
        /*0068*/ 	.word	0x00000020


	//----- nvinfo : EIATTR_FRAME_SIZE
	.align		4
.L_17:
        /*006c*/ 	.byte	0x04, 0x11
        /*006e*/ 	.short	(.L_19 - .L_18)
	.align		4
.L_18:
        /*0070*/ 	.word	index@(_Z6matmulPKfS0_Pfiii)
        /*0074*/ 	.word	0x00000000


	//----- nvinfo : EIATTR_MIN_STACK_SIZE
	.align		4
.L_19:
        /*0078*/ 	.byte	0x04, 0x12
        /*007a*/ 	.short	(.L_21 - .L_20)
	.align		4
.L_20:
        /*007c*/ 	.word	index@(_Z6matmulPKfS0_Pfiii)
        /*0080*/ 	.word	0x00000000


	//----- nvinfo : EIATTR_MIN_STACK_SIZE
	.align		4
.L_21:
        /*0084*/ 	.byte	0x04, 0x12
        /*0086*/ 	.short	(.L_23 - .L_22)
	.align		4
.L_22:
        /*0088*/ 	.word	index@(_Z14softmax_onlinePfii)
        /*008c*/ 	.word	0x00000000


	//----- nvinfo : EIATTR_MIN_STACK_SIZE
	.align		4
.L_23:
        /*0090*/ 	.byte	0x04, 0x12
        /*0092*/ 	.short	(.L_25 - .L_24)
	.align		4
.L_24:
        /*0094*/ 	.word	index@(_Z7softmaxPfii)
        /*0098*/ 	.word	0x00000000


	//----- nvinfo : EIATTR_MIN_STACK_SIZE
	.align		4
.L_25:
        /*009c*/ 	.byte	0x04, 0x12
        /*009e*/ 	.short	(.L_27 - .L_26)
	.align		4
.L_26:
        /*00a0*/ 	.word	index@(_Z8matmul_TPKfS0_Pfiii)
        /*00a4*/ 	.word	0x00000000
.L_27:


//--------------------- .nv.compat                --------------------------
	.section	.nv.compat,"",@"SHT_CUDA_COMPAT_INFO"
	.align	4
        /*0000*/ 	.byte	0x02, 0x09, 0x00, 0x00, 0x02, 0x02, 0x01, 0x00, 0x02, 0x05, 0x05, 0x00, 0x03, 0x07, 0x01, 0x01
        /*0010*/ 	.byte	0x02, 0x03, 0x00, 0x00, 0x02, 0x06, 0x01, 0x00, 0x04, 0x0b, 0x08, 0x00, 0x01, 0x00, 0x00, 0x00
        /*0020*/ 	.byte	0x00, 0x00, 0x00, 0x00


//--------------------- .nv.info._Z6matmulPKfS0_Pfiii --------------------------
	.section	.nv.info._Z6matmulPKfS0_Pfiii,"",@"SHT_CUDA_INFO"
	.sectionflags	@""
	.align	4


	//----- nvinfo : EIATTR_CUDA_API_VERSION
	.align		4
        /*0000*/ 	.byte	0x04, 0x37
        /*0002*/ 	.short	(.L_29 - .L_28)
.L_28:
        /*0004*/ 	.word	0x00000082


	//----- nvinfo : EIATTR_KPARAM_INFO
	.align		4
.L_29:
        /*0008*/ 	.byte	0x04, 0x17
        /*000a*/ 	.short	(.L_31 - .L_30)
.L_30:
        /*000c*/ 	.word	0x00000000
        /*0010*/ 	.short	0x0005
        /*0012*/ 	.short	0x0020
        /*0014*/ 	.byte	0x00, 0xf0, 0x11, 0x00


	//----- nvinfo : EIATTR_KPARAM_INFO
	.align		4
.L_31:
        /*0018*/ 	.byte	0x04, 0x17
        /*001a*/ 	.short	(.L_33 - .L_32)
.L_32:
        /*001c*/ 	.word	0x00000000
        /*0020*/ 	.short	0x0004
        /*0022*/ 	.short	0x001c
        /*0024*/ 	.byte	0x00, 0xf0, 0x11, 0x00


	//----- nvinfo : EIATTR_KPARAM_INFO
	.align		4
.L_33:
        /*0028*/ 	.byte	0x04, 0x17
        /*002a*/ 	.short	(.L_35 - .L_34)
.L_34:
        /*002c*/ 	.word	0x00000000
        /*0030*/ 	.short	0x0003
        /*0032*/ 	.short	0x0018
        /*0034*/ 	.byte	0x00, 0xf0, 0x11, 0x00


	//----- nvinfo : EIATTR_KPARAM_INFO
	.align		4
.L_35:
        /*0038*/ 	.byte	0x04, 0x17
        /*003a*/ 	.short	(.L_37 - .L_36)
.L_36:
        /*003c*/ 	.word	0x00000000
        /*0040*/ 	.short	0x0002
        /*0042*/ 	.short	0x0010
        /*0044*/ 	.byte	0x00, 0xf5, 0x21, 0x00


	//----- nvinfo : EIATTR_KPARAM_INFO
	.align		4
.L_37:
        /*0048*/ 	.byte	0x04, 0x17
        /*004a*/ 	.short	(.L_39 - .L_38)
.L_38:
        /*004c*/ 	.word	0x00000000
        /*0050*/ 	.short	0x0001
        /*0052*/ 	.short	0x0008
        /*0054*/ 	.byte	0x00, 0xf5, 0x21, 0x00


	//----- nvinfo : EIATTR_KPARAM_INFO
	.align		4
.L_39:
        /*0058*/ 	.byte	0x04, 0x17
        /*005a*/ 	.short	(.L_41 - .L_40)
.L_40:
        /*005c*/ 	.word	0x00000000
        /*0060*/ 	.short	0x0000
        /*0062*/ 	.short	0x0000
        /*0064*/ 	.byte	0x00, 0xf5, 0x21, 0x00


	//----- nvinfo : EIATTR_SPARSE_MMA_MASK
	.align		4
.L_41:
        /*0068*/ 	.byte	0x03, 0x50
        /*006a*/ 	.short	0x0000


	//----- nvinfo : EIATTR_MAXREG_COUNT
	.align		4
        /*006c*/ 	.byte	0x03, 0x1b
        /*006e*/ 	.short	0x00ff


	//----- nvinfo : EIATTR_NUM_BARRIERS
	.align		4
        /*0070*/ 	.byte	0x02, 0x4c
        /*0072*/ 	.byte	0x01
	.zero		1


	//----- nvinfo : EIATTR_MERCURY_ISA_VERSION
	.align		4
        /*0074*/ 	.byte	0x03, 0x5f
        /*0076*/ 	.short	0x0101


	//----- nvinfo : EIATTR_VRC_CTA_INIT_COUNT
	.align		4
        /*0078*/ 	.byte	0x02, 0x4a
	.zero		1
	.zero		1


	//----- nvinfo : EIATTR_EXIT_INSTR_OFFSETS
	.align		4
        /*007c*/ 	.byte	0x04, 0x1c
        /*007e*/ 	.short	(.L_43 - .L_42)


	//   ....[0]....
.L_42:
        /*0080*/ 	.word	0x00000820


	//   ....[1]....
        /*0084*/ 	.word	0x00000870


	//----- nvinfo : EIATTR_CBANK_PARAM_SIZE
	.align		4
.L_43:
        /*0088*/ 	.byte	0x03, 0x19
        /*008a*/ 	.short	0x0024


	//----- nvinfo : EIATTR_PARAM_CBANK
	.align		4
        /*008c*/ 	.byte	0x04, 0x0a
        /*008e*/ 	.short	(.L_45 - .L_44)
	.align		4
.L_44:
        /*0090*/ 	.word	index@(.nv.constant0._Z6matmulPKfS0_Pfiii)
        /*0094*/ 	.short	0x0380
        /*0096*/ 	.short	0x0024


	//----- nvinfo : EIATTR_SW_WAR
	.align		4
.L_45:
        /*0098*/ 	.byte	0x04, 0x36
        /*009a*/ 	.short	(.L_47 - .L_46)
.L_46:
        /*009c*/ 	.word	0x00000008
.L_47:


//--------------------- .nv.info._Z14softmax_onlinePfii --------------------------
	.section	.nv.info._Z14softmax_onlinePfii,"",@"SHT_CUDA_INFO"
	.sectionflags	@""
	.align	4


	//----- nvinfo : EIATTR_CUDA_API_VERSION
	.align		4
        /*0000*/ 	.byte	0x04, 0x37
        /*0002*/ 	.short	(.L_49 - .L_48)
.L_48:
        /*0004*/ 	.word	0x00000082


	//----- nvinfo : EIATTR_KPARAM_INFO
	.align		4
.L_49:
        /*0008*/ 	.byte	0x04, 0x17
        /*000a*/ 	.short	(.L_51 - .L_50)
.L_50:
        /*000c*/ 	.word	0x00000000
        /*0010*/ 	.short	0x0002
        /*0012*/ 	.short	0x000c
        /*0014*/ 	.byte	0x00, 0xf0, 0x11, 0x00


	//----- nvinfo : EIATTR_KPARAM_INFO
	.align		4
.L_51:
        /*0018*/ 	.byte	0x04, 0x17
        /*001a*/ 	.short	(.L_53 - .L_52)
.L_52:
        /*001c*/ 	.word	0x00000000
        /*0020*/ 	.short	0x0001
        /*0022*/ 	.short	0x0008
        /*0024*/ 	.byte	0x00, 0xf0, 0x11, 0x00


	//----- nvinfo : EIATTR_KPARAM_INFO
	.align		4
.L_53:
        /*0028*/ 	.byte	0x04, 0x17
        /*002a*/ 	.short	(.L_55 - .L_54)
.L_54:
        /*002c*/ 	.word	0x00000000
        /*0030*/ 	.short	0x0000
        /*0032*/ 	.short	0x0000
        /*0034*/ 	.byte	0x00, 0xf5, 0x21, 0x00


	//----- nvinfo : EIATTR_SPARSE_MMA_MASK
	.align		4
.L_55:
        /*0038*/ 	.byte	0x03, 0x50
        /*003a*/ 	.short	0x0000


	//----- nvinfo : EIATTR_MAXREG_COUNT
	.align		4
        /*003c*/ 	.byte	0x03, 0x1b
        /*003e*/ 	.short	0x00ff


	//----- nvinfo : EIATTR_MERCURY_ISA_VERSION
	.align		4
        /*0040*/ 	.byte	0x03, 0x5f
        /*0042*/ 	.short	0x0101


	//----- nvinfo : EIATTR_VRC_CTA_INIT_COUNT
	.align		4
        /*0044*/ 	.byte	0x02, 0x4a
	.zero		1
	.zero		1


	//----- nvinfo : EIATTR_EXIT_INSTR_OFFSETS
	.align		4
        /*0048*/ 	.byte	0x04, 0x1c
        /*004a*/ 	.short	(.L_57 - .L_56)


	//   ....[0]....
.L_56:
        /*004c*/ 	.word	0x00000070


	//   ....[1]....
        /*0050*/ 	.word	0x00001230


	//   ....[2]....
        /*0054*/ 	.word	0x00001e20


	//   ....[3]....
        /*0058*/ 	.word	0x00002420


	//   ....[4]....
        /*005c*/ 	.word	0x00002770


	//   ....[5]....
        /*0060*/ 	.word	0x00002910


	//----- nvinfo : EIATTR_CRS_STACK_SIZE
	.align		4
.L_57:
        /*0064*/ 	.byte	0x04, 0x1e
        /*0066*/ 	.short	(.L_59 - .L_58)
.L_58:
        /*0068*/ 	.word	0x00000000


	//----- nvinfo : EIATTR_CBANK_PARAM_SIZE
	.align		4
.L_59:
        /*006c*/ 	.byte	0x03, 0x19
        /*006e*/ 	.short	0x0010


	//----- nvinfo : EIATTR_PARAM_CBANK
	.align		4
        /*0070*/ 	.byte	0x04, 0x0a
        /*0072*/ 	.short	(.L_61 - .L_60)
	.align		4
.L_60:
        /*0074*/ 	.word	index@(.nv.constant0._Z14softmax_onlinePfii)
        /*0078*/ 	.short	0x0380
        /*007a*/ 	.short	0x0010


	//----- nvinfo : EIATTR_SW_WAR
	.align		4
.L_61:
        /*007c*/ 	.byte	0x04, 0x36
        /*007e*/ 	.short	(.L_63 - .L_62)
.L_62:
        /*0080*/ 	.word	0x00000008
.L_63:


//--------------------- .nv.info._Z7softmaxPfii   --------------------------
	.section	.nv.info._Z7softmaxPfii,"",@"SHT_CUDA_INFO"
	.sectionflags	@""
	.align	4


	//----- nvinfo : EIATTR_CUDA_API_VERSION
	.align		4
        /*0000*/ 	.byte	0x04, 0x37
        /*0002*/ 	.short	(.L_65 - .L_64)
.L_64:
        /*0004*/ 	.word	0x00000082


	//----- nvinfo : EIATTR_KPARAM_INFO
	.align		4
.L_65:
        /*0008*/ 	.byte	0x04, 0x17
        /*000a*/ 	.short	(.L_67 - .L_66)
.L_66:
        /*000c*/ 	.word	0x00000000
        /*0010*/ 	.short	0x0002
        /*0012*/ 	.short	0x000c
        /*0014*/ 	.byte	0x00, 0xf0, 0x11, 0x00


	//----- nvinfo : EIATTR_KPARAM_INFO
	.align		4
.L_67:
        /*0018*/ 	.byte	0x04, 0x17
        /*001a*/ 	.short	(.L_69 - .L_68)
.L_68:
        /*001c*/ 	.word	0x00000000
        /*0020*/ 	.short	0x0001
        /*0022*/ 	.short	0x0008
        /*0024*/ 	.byte	0x00, 0xf0, 0x11, 0x00


	//----- nvinfo : EIATTR_KPARAM_INFO
	.align		4
.L_69:
        /*0028*/ 	.byte	0x04, 0x17
        /*002a*/ 	.short	(.L_71 - .L_70)
.L_70:
        /*002c*/ 	.word	0x00000000
        /*0030*/ 	.short	0x0000
        /*0032*/ 	.short	0x0000
        /*0034*/ 	.byte	0x00, 0xf5, 0x21, 0x00


	//----- nvinfo : EIATTR_SPARSE_MMA_MASK
	.align		4
.L_71:
        /*0038*/ 	.byte	0x03, 0x50
        /*003a*/ 	.short	0x0000


	//----- nvinfo : EIATTR_MAXREG_COUNT
	.align		4
        /*003c*/ 	.byte	0x03, 0x1b
        /*003e*/ 	.short	0x00ff


	//----- nvinfo : EIATTR_MERCURY_ISA_VERSION
	.align		4
        /*0040*/ 	.byte	0x03, 0x5f
        /*0042*/ 	.short	0x0101


	//----- nvinfo : EIATTR_VRC_CTA_INIT_COUNT
	.align		4
        /*0044*/ 	.byte	0x02, 0x4a
	.zero		1
	.zero		1


	//----- nvinfo : EIATTR_EXIT_INSTR_OFFSETS
	.align		4
        /*0048*/ 	.byte	0x04, 0x1c
        /*004a*/ 	.short	(.L_73 - .L_72)


	//   ....[0]....
.L_72:
        /*004c*/ 	.word	0x00000070


	//   ....[1]....
        /*0050*/ 	.word	0x00001550


	//   ....[2]....
        /*0054*/ 	.word	0x00002610


	//   ....[3]....
        /*0058*/ 	.word	0x00002e70


	//   ....[4]....
        /*005c*/ 	.word	0x000032f0


	//   ....[5]....
        /*0060*/ 	.word	0x00003470


	//----- nvinfo : EIATTR_CRS_STACK_SIZE
	.align		4
.L_73:
        /*0064*/ 	.byte	0x04, 0x1e
        /*0066*/ 	.short	(.L_75 - .L_74)
.L_74:
        /*0068*/ 	.word	0x00000000


	//----- nvinfo : EIATTR_CBANK_PARAM_SIZE
	.align		4
.L_75:
        /*006c*/ 	.byte	0x03, 0x19
        /*006e*/ 	.short	0x0010


	//----- nvinfo : EIATTR_PARAM_CBANK
	.align		4
        /*0070*/ 	.byte	0x04, 0x0a
        /*0072*/ 	.short	(.L_77 - .L_76)
	.align		4
.L_76:
        /*0074*/ 	.word	index@(.nv.constant0._Z7softmaxPfii)
        /*0078*/ 	.short	0x0380
        /*007a*/ 	.short	0x0010


	//----- nvinfo : EIATTR_SW_WAR
	.align		4
.L_77:
        /*007c*/ 	.byte	0x04, 0x36
        /*007e*/ 	.short	(.L_79 - .L_78)
.L_78:
        /*0080*/ 	.word	0x00000008
.L_79:


//--------------------- .nv.info._Z8matmul_TPKfS0_Pfiii --------------------------
	.section	.nv.info._Z8matmul_TPKfS0_Pfiii,"",@"SHT_CUDA_INFO"
	.sectionflags	@""
	.align	4


	//----- nvinfo : EIATTR_CUDA_API_VERSION
	.align		4
        /*0000*/ 	.byte	0x04, 0x37
        /*0002*/ 	.short	(.L_81 - .L_80)
.L_80:
        /*0004*/ 	.word	0x00000082


	//----- nvinfo : EIATTR_KPARAM_INFO
	.align		4
.L_81:
        /*0008*/ 	.byte	0x04, 0x17
        /*000a*/ 	.short	(.L_83 - .L_82)
.L_82:
        /*000c*/ 	.word	0x00000000
        /*0010*/ 	.short	0x0005
        /*0012*/ 	.short	0x0020
        /*0014*/ 	.byte	0x00, 0xf0, 0x11, 0x00


	//----- nvinfo : EIATTR_KPARAM_INFO
	.align		4
.L_83:
        /*0018*/ 	.byte	0x04, 0x17
        /*001a*/ 	.short	(.L_85 - .L_84)
.L_84:
        /*001c*/ 	.word	0x00000000
        /*0020*/ 	.short	0x0004
        /*0022*/ 	.short	0x001c
        /*0024*/ 	.byte	0x00, 0xf0, 0x11, 0x00


	//----- nvinfo : EIATTR_KPARAM_INFO
	.align		4
.L_85:
        /*0028*/ 	.byte	0x04, 0x17
        /*002a*/ 	.short	(.L_87 - .L_86)
.L_86:
        /*002c*/ 	.word	0x00000000
        /*0030*/ 	.short	0x0003
        /*0032*/ 	.short	0x0018
        /*0034*/ 	.byte	0x00, 0xf0, 0x11, 0x00


	//----- nvinfo : EIATTR_KPARAM_INFO
	.align		4
.L_87:
        /*0038*/ 	.byte	0x04, 0x17
        /*003a*/ 	.short	(.L_89 - .L_88)
.L_88:
        /*003c*/ 	.word	0x00000000
        /*0040*/ 	.short	0x0002
        /*0042*/ 	.short	0x0010
        /*0044*/ 	.byte	0x00, 0xf5, 0x21, 0x00


	//----- nvinfo : EIATTR_KPARAM_INFO
	.align		4
.L_89:
        /*0048*/ 	.byte	0x04, 0x17
        /*004a*/ 	.short	(.L_91 - .L_90)
.L_90:
        /*004c*/ 	.word	0x00000000
        /*0050*/ 	.short	0x0001
        /*0052*/ 	.short	0x0008
        /*0054*/ 	.byte	0x00, 0xf5, 0x21, 0x00


	//----- nvinfo : EIATTR_KPARAM_INFO
	.align		4
.L_91:
        /*0058*/ 	.byte	0x04, 0x17
        /*005a*/ 	.short	(.L_93 - .L_92)
.L_92:
        /*005c*/ 	.word	0x00000000
        /*0060*/ 	.short	0x0000
        /*0062*/ 	.short	0x0000
        /*0064*/ 	.byte	0x00, 0xf5, 0x21, 0x00


	//----- nvinfo : EIATTR_SPARSE_MMA_MASK
	.align		4
.L_93:
        /*0068*/ 	.byte	0x03, 0x50
        /*006a*/ 	.short	0x0000


	//----- nvinfo : EIATTR_MAXREG_COUNT
	.align		4
        /*006c*/ 	.byte	0x03, 0x1b
        /*006e*/ 	.short	0x00ff


	//----- nvinfo : EIATTR_NUM_BARRIERS
	.align		4
        /*0070*/ 	.byte	0x02, 0x4c
        /*0072*/ 	.byte	0x01
	.zero		1


	//----- nvinfo : EIATTR_MERCURY_ISA_VERSION
	.align		4
        /*0074*/ 	.byte	0x03, 0x5f
        /*0076*/ 	.short	0x0101


	//----- nvinfo : EIATTR_VRC_CTA_INIT_COUNT
	.align		4
        /*0078*/ 	.byte	0x02, 0x4a
	.zero		1
	.zero		1


	//----- nvinfo : EIATTR_EXIT_INSTR_OFFSETS
	.align		4
        /*007c*/ 	.byte	0x04, 0x1c
        /*007e*/ 	.short	(.L_95 - .L_94)


	//   ....[0]....
.L_94:
        /*0080*/ 	.word	0x00000810


	//   ....[1]....
        /*0084*/ 	.word	0x000008c0


	//----- nvinfo : EIATTR_CBANK_PARAM_SIZE
	.align		4
.L_95:
        /*0088*/ 	.byte	0x03, 0x19
        /*008a*/ 	.short	0x0024


	//----- nvinfo : EIATTR_PARAM_CBANK
	.align		4
        /*008c*/ 	.byte	0x04, 0x0a
        /*008e*/ 	.short	(.L_97 - .L_96)
	.align		4
.L_96:
        /*0090*/ 	.word	index@(.nv.constant0._Z8matmul_TPKfS0_Pfiii)
        /*0094*/ 	.short	0x0380
        /*0096*/ 	.short	0x0024


	//----- nvinfo : EIATTR_SW_WAR
	.align		4
.L_97:
        /*0098*/ 	.byte	0x04, 0x36
        /*009a*/ 	.short	(.L_99 - .L_98)
.L_98:
        /*009c*/ 	.word	0x00000008
.L_99:


//--------------------- .nv.callgraph             --------------------------
	.section	.nv.callgraph,"",@"SHT_CUDA_CALLGRAPH"
	.align	4
	.sectionentsize	8
	.align		4
        /*0000*/ 	.word	0x00000000
	.align		4
        /*0004*/ 	.word	0xffffffff
	.align		4
        /*0008*/ 	.word	0x00000000
	.align		4
        /*000c*/ 	.word	0xfffffffe
	.align		4
        /*0010*/ 	.word	0x00000000
	.align		4
        /*0014*/ 	.word	0xfffffffd
	.align		4
        /*0018*/ 	.word	0x00000000
	.align		4
        /*001c*/ 	.word	0xfffffffc


//--------------------- .text._Z6matmulPKfS0_Pfiii --------------------------
	.section	.text._Z6matmulPKfS0_Pfiii,"ax",@progbits
	.align	128
        .global         _Z6matmulPKfS0_Pfiii
        .type           _Z6matmulPKfS0_Pfiii,@function
        .size           _Z6matmulPKfS0_Pfiii,(.L_x_145 - _Z6matmulPKfS0_Pfiii)
        .other          _Z6matmulPKfS0_Pfiii,@"STO_CUDA_ENTRY STV_DEFAULT"
_Z6matmulPKfS0_Pfiii:
.text._Z6matmulPKfS0_Pfiii:
[----:B------:R-:W-:Y:S01]  /*0000*/  LDC R1, c[0x0][0x37c] ;  /* 0x0000df00ff017b82 */ /* 0x000fe20000000800 */
[----:B------:R-:W0:Y:S01]  /*0010*/  S2R R18, SR_CTAID.Y ;  /* 0x0000000000127919 */ /* 0x000e220000002600 */
[----:B------:R-:W1:Y:S01]  /*0020*/  LDCU UR10, c[0x0][0x39c] ;  /* 0x00007380ff0a77ac */ /* 0x000e620008000800 */
[----:B------:R-:W-:Y:S01]  /*0030*/  HFMA2 R21, -RZ, RZ, 0, 0 ;  /* 0x00000000ff157431 */ /* 0x000fe200000001ff */
[----:B------:R-:W0:Y:S01]  /*0040*/  S2R R17, SR_TID.Y ;  /* 0x0000000000117919 */ /* 0x000e220000002200 */
[----:B------:R-:W2:Y:S01]  /*0050*/  LDCU UR14, c[0x0][0x3a0] ;  /* 0x00007400ff0e77ac */ /* 0x000ea20008000800 */
[----:B------:R-:W3:Y:S01]  /*0060*/  S2R R2, SR_CTAID.X ;  /* 0x0000000000027919 */ /* 0x000ee20000002500 */
[----:B------:R-:W4:Y:S01]  /*0070*/  LDCU.64 UR8, c[0x0][0x358] ;  /* 0x00006b00ff0877ac */ /* 0x000f220008000a00 */
[----:B------:R-:W3:Y:S01]  /*0080*/  S2R R16, SR_TID.X ;  /* 0x0000000000107919 */ /* 0x000ee20000002100 */
[----:B-1----:R-:W-:Y:S01]  /*0090*/  UISETP.GE.AND UP0, UPT, UR10, 0x1, UPT ;  /* 0x000000010a00788c */ /* 0x002fe2000bf06270 */
[----:B0-----:R-:W-:-:S02]  /*00a0*/  LEA R18, R18, R17, 0x5 ;  /* 0x0000001112127211 */ /* 0x001fc400078e28ff */
[----:B---3--:R-:W-:-:S06]  /*00b0*/  LEA R19, R2, R16, 0x5 ;  /* 0x0000001002137211 */ /* 0x008fcc00078e28ff */
[----:B--2-4-:R-:W-:Y:S05]  /*00c0*/  BRA.U !UP0, `(.L_x_0) ;  /* 0x0000000508c87547 */ /* 0x014fea000b800000 */
[----:B------:R-:W0:Y:S01]  /*00d0*/  S2UR UR7, SR_CgaCtaId ;  /* 0x00000000000779c3 */ /* 0x000e220000008800 */
[----:B------:R-:W1:Y:S01]  /*00e0*/  LDCU UR11, c[0x0][0x3a0] ;  /* 0x00007400ff0b77ac */ /* 0x000e620008000800 */
[----:B------:R-:W-:Y:S01]  /*00f0*/  MOV R21, RZ ;  /* 0x000000ff00157202 */ /* 0x000fe20000000f00 */
[----:B------:R-:W-:Y:S01]  /*0100*/  IMAD R6, R18, UR10, R16 ;  /* 0x0000000a12067c24 */ /* 0x000fe2000f8e0210 */
[----:B------:R-:W-:Y:S01]  /*0110*/  UMOV UR5, 0x400 ;  /* 0x0000040000057882 */ /* 0x000fe20000000000 */
[----:B------:R-:W-:-:S03]  /*0120*/  UIADD3 UR4, UPT, UPT, UR10, 0x1f, URZ ;  /* 0x0000001f0a047890 */ /* 0x000fc6000fffe0ff */
[----:B------:R-:W2:Y:S01]  /*0130*/  LDC R0, c[0x0][0x3a0] ;  /* 0x0000e800ff007b82 */ /* 0x000ea20000000800 */
[----:B------:R-:W-:Y:S02]  /*0140*/  UIADD3 UR6, UPT, UPT, UR5, 0x1000, URZ ;  /* 0x0000100005067890 */ /* 0x000fe4000fffe0ff */
[----:B------:R-:W-:Y:S01]  /*0150*/  USHF.R.U32.HI UR4, URZ, 0x5, UR4 ;  /* 0x00000005ff047899 */ /* 0x000fe20008011604 */
[----:B------:R-:W3:Y:S03]  /*0160*/  LDCU.64 UR12, c[0x0][0x398] ;  /* 0x00007300ff0c77ac */ /* 0x000ee60008000a00 */
[----:B------:R-:W-:Y:S01]  /*0170*/  UIADD3 UR4, UPT, UPT, -UR4, URZ, URZ ;  /* 0x000000ff04047290 */ /* 0x000fe2000fffe1ff */
[----:B-1----:R-:W-:Y:S01]  /*0180*/  IMAD R7, R17, UR11, R16 ;  /* 0x0000000b11077c24 */ /* 0x002fe2000f8e0210 */
[----:B0-----:R-:W-:-:S04]  /*0190*/  ULEA UR5, UR7, UR5, 0x18 ;  /* 0x0000000507057291 */ /* 0x001fc8000f8ec0ff */
[----:B------:R-:W-:Y:S01]  /*01a0*/  LEA R7, R2, R7, 0x5 ;  /* 0x0000000702077211 */ /* 0x000fe200078e28ff */
[----:B------:R-:W-:Y:S01]  /*01b0*/  ULEA UR6, UR7, UR6, 0x18 ;  /* 0x0000000607067291 */ /* 0x000fe2000f8ec0ff */
[----:B------:R-:W-:-:S05]  /*01c0*/  LEA R5, R17, UR5, 0x7 ;  /* 0x0000000511057c11 */ /* 0x000fca000f8e38ff */
[C---:B------:R-:W-:Y:S02]  /*01d0*/  LEA R3, R16.reuse, UR6, 0x2 ;  /* 0x0000000610037c11 */ /* 0x040fe4000f8e10ff */
[----:B------:R-:W-:Y:S02]  /*01e0*/  LEA R4, R16, R5, 0x2 ;  /* 0x0000000510047211 */ /* 0x000fe400078e10ff */
[----:B---3--:R-:W-:-:S07]  /*01f0*/  LEA R2, R17, R3, 0x7 ;  /* 0x0000000311027211 */ /* 0x008fce00078e38ff */
.L_x_1:
[----:B------:R-:W-:Y:S01]  /*0200*/  ISETP.GE.U32.AND P1, PT, R16, UR13, PT ;  /* 0x0000000d10007c0c */ /* 0x000fe2000bf26070 */
[----:B------:R-:W-:Y:S01]  /*0210*/  HFMA2 R24, -RZ, RZ, 0, 0 ;  /* 0x00000000ff187431 */ /* 0x000fe200000001ff */
[----:B------:R-:W-:Y:S02]  /*0220*/  ISETP.GE.U32.AND P0, PT, R17, UR13, PT ;  /* 0x0000000d11007c0c */ /* 0x000fe4000bf06070 */
[----:B------:R-:W-:Y:S02]  /*0230*/  ISETP.GE.OR P1, PT, R18, UR12, P1 ;  /* 0x0000000c12007c0c */ /* 0x000fe40008f26670 */
[----:B--2---:R-:W-:Y:S02]  /*0240*/  ISETP.GE.OR P0, PT, R19, R0, P0 ;  /* 0x000000001300720c */ /* 0x004fe40000706670 */
[----:B------:R-:W-:-:S09]  /*0250*/  MOV R29, RZ ;  /* 0x000000ff001d7202 */ /* 0x000fd20000000f00 */
[----:B------:R-:W0:Y:S08]  /*0260*/  @!P1 LDC.64 R10, c[0x0][0x380] ;  /* 0x0000e000ff0a9b82 */ /* 0x000e300000000a00 */
[----:B------:R-:W1:Y:S01]  /*0270*/  @!P0 LDC.64 R8, c[0x0][0x388] ;  /* 0x0000e200ff088b82 */ /* 0x000e620000000a00 */
[----:B0-----:R-:W-:-:S05]  /*0280*/  @!P1 IMAD.WIDE.U32 R10, R6, 0x4, R10 ;  /* 0x00000004060a9825 */ /* 0x001fca00078e000a */
[----:B------:R-:W2:Y:S01]  /*0290*/  @!P1 LDG.E.CONSTANT R29, desc[UR8][R10.64] ;  /* 0x000000080a1d9981 */ /* 0x000ea2000c1e9900 */
[----:B-1----:R-:W-:-:S05]  /*02a0*/  @!P0 IMAD.WIDE.U32 R22, R7, 0x4, R8 ;  /* 0x0000000407168825 */ /* 0x002fca00078e0008 */
[----:B------:R-:W3:Y:S01]  /*02b0*/  @!P0 LDG.E.CONSTANT R24, desc[UR8][R22.64] ;  /* 0x0000000816188981 */ /* 0x000ee2000c1e9900 */
[----:B------:R-:W-:-:S04]  /*02c0*/  UIADD3 UR4, UPT, UPT, UR4, 0x1, URZ ;  /* 0x0000000104047890 */ /* 0x000fc8000fffe0ff */
[----:B------:R-:W-:Y:S01]  /*02d0*/  UISETP.NE.AND UP0, UPT, UR4, URZ, UPT ;  /* 0x000000ff0400728c */ /* 0x000fe2000bf05270 */
[----:B------:R-:W-:Y:S01]  /*02e0*/  IADD3 R17, PT, PT, R17, 0x20, RZ ;  /* 0x0000002011117810 */ /* 0x000fe20007ffe0ff */
[----:B--2---:R-:W-:Y:S04]  /*02f0*/  STS [R4], R29 ;  /* 0x0000001d04007388 */ /* 0x004fe80000000800 */
[----:B---3--:R-:W-:Y:S01]  /*0300*/  STS [R2], R24 ;  /* 0x0000001802007388 */ /* 0x008fe20000000800 */
[----:B------:R-:W-:Y:S06]  /*0310*/  BAR.SYNC.DEFER_BLOCKING 0x0 ;  /* 0x0000000000007b1d */ /* 0x000fec0000010000 */
[----:B------:R-:W-:Y:S04]  /*0320*/  LDS R28, [R3] ;  /* 0x00000000031c7984 */ /* 0x000fe80000000800 */
[----:B------:R-:W0:Y:S04]  /*0330*/  LDS.128 R12, [R5] ;  /* 0x00000000050c7984 */ /* 0x000e280000000c00 */
[----:B------:R-:W1:Y:S04]  /*0340*/  LDS R23, [R3+0x80] ;  /* 0x0000800003177984 */ /* 0x000e680000000800 */
[----:B------:R-:W2:Y:S04]  /*0350*/  LDS R27, [R3+0x100] ;  /* 0x00010000031b7984 */ /* 0x000ea80000000800 */
[----:B------:R-:W3:Y:S04]  /*0360*/  LDS R26, [R3+0x180] ;  /* 0x00018000031a7984 */ /* 0x000ee80000000800 */
[----:B------:R-:W-:Y:S04]  /*0370*/  LDS R25, [R3+0x200] ;  /* 0x0002000003197984 */ /* 0x000fe80000000800 */
[----:B------:R-:W4:Y:S04]  /*0380*/  LDS.128 R8, [R5+0x10] ;  /* 0x0000100005087984 */ /* 0x000f280000000c00 */
[----:B------:R-:W5:Y:S04]  /*0390*/  LDS R20, [R3+0x280] ;  /* 0x0002800003147984 */ /* 0x000f680000000800 */
[----:B------:R-:W-:Y:S04]  /*03a0*/  LDS R24, [R3+0x380] ;  /* 0x0003800003187984 */ /* 0x000fe80000000800 */
[----:B------:R-:W-:Y:S01]  /*03b0*/  LDS R22, [R3+0x480] ;  /* 0x0004800003167984 */ /* 0x000fe20000000800 */
[----:B0-----:R-:W-:-:S03]  /*03c0*/  FFMA R12, R12, R28, R21 ;  /* 0x0000001c0c0c7223 */ /* 0x001fc60000000015 */
[----:B------:R-:W0:Y:S01]  /*03d0*/  LDS R21, [R3+0x300] ;  /* 0x0003000003157984 */ /* 0x000e220000000800 */
[----:B-1----:R-:W-:-:S03]  /*03e0*/  FFMA R12, R23, R13, R12 ;  /* 0x0000000d170c7223 */ /* 0x002fc6000000000c */
[----:B------:R-:W-:Y:S01]  /*03f0*/  LDS R23, [R3+0x400] ;  /* 0x0004000003177984 */ /* 0x000fe20000000800 */
[----:B--2---:R-:W-:-:S04]  /*0400*/  FFMA R27, R27, R14, R12 ;  /* 0x0000000e1b1b7223 */ /* 0x004fc8000000000c */
[----:B---3--:R-:W-:Y:S02]  /*0410*/  FFMA R27, R26, R15, R27 ;  /* 0x0000000f1a1b7223 */ /* 0x008fe4000000001b */
[----:B------:R-:W1:Y:S04]  /*0420*/  LDS.128 R12, [R5+0x20] ;  /* 0x00002000050c7984 */ /* 0x000e680000000c00 */
[----:B------:R-:W-:Y:S01]  /*0430*/  LDS R26, [R3+0x580] ;  /* 0x00058000031a7984 */ /* 0x000fe20000000800 */
[----:B----4-:R-:W-:-:S03]  /*0440*/  FFMA R27, R8, R25, R27 ;  /* 0x00000019081b7223 */ /* 0x010fc6000000001b */
[----:B------:R-:W2:Y:S01]  /*0450*/  LDS R25, [R3+0x500] ;  /* 0x0005000003197984 */ /* 0x000ea20000000800 */
[----:B-----5:R-:W-:-:S04]  /*0460*/  FFMA R20, R20, R9, R27 ;  /* 0x0000000914147223 */ /* 0x020fc8000000001b */
[----:B0-----:R-:W-:Y:S02]  /*0470*/  FFMA R21, R21, R10, R20 ;  /* 0x0000000a15157223 */ /* 0x001fe40000000014 */
[----:B------:R-:W-:Y:S02]  /*0480*/  LDS R20, [R3+0x680] ;  /* 0x0006800003147984 */ /* 0x000fe40000000800 */
[----:B------:R-:W-:Y:S02]  /*0490*/  FFMA R27, R24, R11, R21 ;  /* 0x0000000b181b7223 */ /* 0x000fe40000000015 */
[----:B------:R-:W-:Y:S04]  /*04a0*/  LDS R21, [R3+0x600] ;  /* 0x0006000003157984 */ /* 0x000fe80000000800 */
[----:B------:R-:W0:Y:S01]  /*04b0*/  LDS.128 R8, [R5+0x30] ;  /* 0x0000300005087984 */ /* 0x000e220000000c00 */
[----:B-1----:R-:W-:-:S03]  /*04c0*/  FFMA R27, R12, R23, R27 ;  /* 0x000000170c1b7223 */ /* 0x002fc6000000001b */
[----:B------:R-:W1:Y:S01]  /*04d0*/  LDS R23, [R3+0x700] ;  /* 0x0007000003177984 */ /* 0x000e620000000800 */
[----:B------:R-:W-:-:S03]  /*04e0*/  FFMA R22, R22, R13, R27 ;  /* 0x0000000d16167223 */ /* 0x000fc6000000001b */
[----:B------:R-:W3:Y:S01]  /*04f0*/  LDS R24, [R3+0x780] ;  /* 0x0007800003187984 */ /* 0x000ee20000000800 */
[----:B--2---:R-:W-:-:S03]  /*0500*/  FFMA R25, R25, R14, R22 ;  /* 0x0000000e19197223 */ /* 0x004fc60000000016 */
[----:B------:R-:W-:Y:S01]  /*0510*/  LDS R22, [R3+0x880] ;  /* 0x0008800003167984 */ /* 0x000fe20000000800 */
[----:B------:R-:W-:-:S03]  /*0520*/  FFMA R27, R26, R15, R25 ;  /* 0x0000000f1a1b7223 */ /* 0x000fc60000000019 */
[----:B------:R-:W-:Y:S04]  /*0530*/  LDS R25, [R3+0x800] ;  /* 0x0008000003197984 */ /* 0x000fe80000000800 */
[----:B------:R-:W2:Y:S04]  /*0540*/  LDS.128 R12, [R5+0x40] ;  /* 0x00004000050c7984 */ /* 0x000ea80000000c00 */
[----:B------:R-:W-:Y:S01]  /*0550*/  LDS R26, [R3+0x980] ;  /* 0x00098000031a7984 */ /* 0x000fe20000000800 */
[----:B0-----:R-:W-:-:S03]  /*0560*/  FFMA R27, R8, R21, R27 ;  /* 0x00000015081b7223 */ /* 0x001fc6000000001b */
[----:B------:R-:W0:Y:S01]  /*0570*/  LDS R21, [R3+0x900] ;  /* 0x0009000003157984 */ /* 0x000e220000000800 */
[----:B------:R-:W-:-:S04]  /*0580*/  FFMA R20, R20, R9, R27 ;  /* 0x0000000914147223 */ /* 0x000fc8000000001b */
[----:B-1----:R-:W-:Y:S02]  /*0590*/  FFMA R23, R23, R10, R20 ;  /* 0x0000000a17177223 */ /* 0x002fe40000000014 */
[----:B------:R-:W-:Y:S02]  /*05a0*/  LDS R20, [R3+0xa80] ;  /* 0x000a800003147984 */ /* 0x000fe40000000800 */
[----:B---3--:R-:W-:Y:S02]  /*05b0*/  FFMA R27, R24, R11, R23 ;  /* 0x0000000b181b7223 */ /* 0x008fe40000000017 */
[----:B------:R-:W-:Y:S04]  /*05c0*/  LDS R23, [R3+0xa00] ;  /* 0x000a000003177984 */ /* 0x000fe80000000800 */
[----:B------:R-:W1:Y:S01]  /*05d0*/  LDS.128 R8, [R5+0x50] ;  /* 0x0000500005087984 */ /* 0x000e620000000c00 */
[----:B--2---:R-:W-:-:S03]  /*05e0*/  FFMA R27, R12, R25, R27 ;  /* 0x000000190c1b7223 */ /* 0x004fc6000000001b */
[----:B------:R-:W2:Y:S01]  /*05f0*/  LDS R25, [R3+0xb00] ;  /* 0x000b000003197984 */ /* 0x000ea20000000800 */
[----:B------:R-:W-:-:S03]  /*0600*/  FFMA R12, R22, R13, R27 ;  /* 0x0000000d160c7223 */ /* 0x000fc6000000001b */
[----:B------:R-:W3:Y:S04]  /*0610*/  LDS R22, [R3+0xb80] ;  /* 0x000b800003167984 */ /* 0x000ee80000000800 */
[----:B------:R-:W-:Y:S01]  /*0620*/  LDS R24, [R3+0xc80] ;  /* 0x000c800003187984 */ /* 0x000fe20000000800 */
[----:B0-----:R-:W-:-:S04]  /*0630*/  FFMA R21, R21, R14, R12 ;  /* 0x0000000e15157223 */ /* 0x001fc8000000000c */
[----:B------:R-:W-:Y:S02]  /*0640*/  FFMA R27, R26, R15, R21 ;  /* 0x0000000f1a1b7223 */ /* 0x000fe40000000015 */
[----:B------:R-:W-:Y:S04]  /*0650*/  LDS R21, [R3+0xc00] ;  /* 0x000c000003157984 */ /* 0x000fe80000000800 */
[----:B------:R-:W0:Y:S01]  /*0660*/  LDS.128 R12, [R5+0x60] ;  /* 0x00006000050c7984 */ /* 0x000e220000000c00 */
[----:B-1----:R-:W-:-:S04]  /*0670*/  FFMA R23, R8, R23, R27 ;  /* 0x0000001708177223 */ /* 0x002fc8000000001b */
[----:B------:R-:W-:Y:S02]  /*0680*/  FFMA R20, R20, R9, R23 ;  /* 0x0000000914147223 */ /* 0x000fe40000000017 */
[----:B------:R-:W1:Y:S02]  /*0690*/  LDS R23, [R3+0xd00] ;  /* 0x000d000003177984 */ /* 0x000e640000000800 */
[----:B--2---:R-:W-:Y:S02]  /*06a0*/  FFMA R25, R25, R10, R20 ;  /* 0x0000000a19197223 */ /* 0x004fe40000000014 */
[----:B------:R-:W2:Y:S02]  /*06b0*/  LDS R20, [R3+0xd80] ;  /* 0x000d800003147984 */ /* 0x000ea40000000800 */
[----:B---3--:R-:W-:Y:S02]  /*06c0*/  FFMA R27, R22, R11, R25 ;  /* 0x0000000b161b7223 */ /* 0x008fe40000000019 */
[----:B------:R-:W-:Y:S04]  /*06d0*/  LDS R25, [R3+0xe00] ;  /* 0x000e000003197984 */ /* 0x000fe80000000800 */
[----:B------:R-:W3:Y:S04]  /*06e0*/  LDS.128 R8, [R5+0x70] ;  /* 0x0000700005087984 */ /* 0x000ee80000000c00 */
[----:B------:R-:W4:Y:S01]  /*06f0*/  LDS R22, [R3+0xe80] ;  /* 0x000e800003167984 */ /* 0x000f220000000800 */
[----:B0-----:R-:W-:-:S03]  /*0700*/  FFMA R27, R12, R21, R27 ;  /* 0x000000150c1b7223 */ /* 0x001fc6000000001b */
[----:B------:R-:W0:Y:S04]  /*0710*/  LDS R21, [R3+0xf00] ;  /* 0x000f000003157984 */ /* 0x000e280000000800 */
[----:B------:R-:W5:Y:S01]  /*0720*/  LDS R12, [R3+0xf80] ;  /* 0x000f8000030c7984 */ /* 0x000f620000000800 */
[----:B------:R-:W-:-:S04]  /*0730*/  FFMA R24, R24, R13, R27 ;  /* 0x0000000d18187223 */ /* 0x000fc8000000001b */
[----:B-1----:R-:W-:-:S04]  /*0740*/  FFMA R23, R23, R14, R24 ;  /* 0x0000000e17177223 */ /* 0x002fc80000000018 */
[----:B--2---:R-:W-:-:S04]  /*0750*/  FFMA R15, R20, R15, R23 ;  /* 0x0000000f140f7223 */ /* 0x004fc80000000017 */
[----:B---3--:R-:W-:-:S04]  /*0760*/  FFMA R15, R8, R25, R15 ;  /* 0x00000019080f7223 */ /* 0x008fc8000000000f */
[----:B----4-:R-:W-:Y:S01]  /*0770*/  FFMA R22, R22, R9, R15 ;  /* 0x0000000916167223 */ /* 0x010fe2000000000f */
[----:B------:R-:W-:Y:S02]  /*0780*/  IADD3 R16, PT, PT, R16, 0x20, RZ ;  /* 0x0000002010107810 */ /* 0x000fe40007ffe0ff */
[----:B------:R-:W-:Y:S02]  /*0790*/  IADD3 R6, PT, PT, R6, 0x20, RZ ;  /* 0x0000002006067810 */ /* 0x000fe40007ffe0ff */
[----:B------:R-:W-:Y:S01]  /*07a0*/  LEA R7, R0, R7, 0x5 ;  /* 0x0000000700077211 */ /* 0x000fe200078e28ff */
[----:B0-----:R-:W-:-:S04]  /*07b0*/  FFMA R21, R21, R10, R22 ;  /* 0x0000000a15157223 */ /* 0x001fc80000000016 */
[----:B-----5:R-:W-:Y:S01]  /*07c0*/  FFMA R21, R12, R11, R21 ;  /* 0x0000000b0c157223 */ /* 0x020fe20000000015 */
[----:B------:R-:W-:Y:S06]  /*07d0*/  BAR.SYNC.DEFER_BLOCKING 0x0 ;  /* 0x0000000000007b1d */ /* 0x000fec0000010000 */
[----:B------:R-:W-:Y:S05]  /*07e0*/  BRA.U UP0, `(.L_x_1) ;  /* 0xfffffff900847547 */ /* 0x000fea000b83ffff */
.L_x_0:
[----:B------:R-:W0:Y:S01]  /*07f0*/  LDCU UR4, c[0x0][0x398] ;  /* 0x00007300ff0477ac */ /* 0x000e220008000800 */
[----:B------:R-:W-:-:S04]  /*0800*/  ISETP.GE.AND P0, PT, R19, UR14, PT ;  /* 0x0000000e13007c0c */ /* 0x000fc8000bf06270 */
[----:B0-----:R-:W-:-:S13]  /*0810*/  ISETP.GE.OR P0, PT, R18, UR4, P0 ;  /* 0x0000000412007c0c */ /* 0x001fda0008706670 */
[----:B------:R-:W-:Y:S05]  /*0820*/  @P0 EXIT ;  /* 0x000000000000094d */ /* 0x000fea0003800000 */
[----:B------:R-:W0:Y:S01]  /*0830*/  LDC.64 R2, c[0x0][0x390] ;  /* 0x0000e400ff027b82 */ /* 0x000e220000000a00 */
[----:B------:R-:W-:-:S04]  /*0840*/  IMAD R19, R18, UR14, R19 ;  /* 0x0000000e12137c24 */ /* 0x000fc8000f8e0213 */
[----:B0-----:R-:W-:-:S05]  /*0850*/  IMAD.WIDE R2, R19, 0x4, R2 ;  /* 0x0000000413027825 */ /* 0x001fca00078e0202 */
[----:B------:R-:W-:Y:S01]  /*0860*/  STG.E desc[UR8][R2.64], R21 ;  /* 0x0000001502007986 */ /* 0x000fe2000c101908 */
[----:B------:R-:W-:Y:S05]  /*0870*/  EXIT ;  /* 0x000000000000794d */ /* 0x000fea0003800000 */
.L_x_2:
[----:B------:R-:W-:-:S00]  /*0880*/  BRA `(.L_x_2) ;  /* 0xfffffffc00fc7947 */ /* 0x000fc0000383ffff */
[----:B------:R-:W-:-:S00]  /*0890*/  NOP ;  /* 0x0000000000007918 */ /* 0x000fc00000000000 */
        /* <DEDUP_REMOVED lines=14> */
.L_x_145:


//--------------------- .text._Z14softmax_onlinePfii --------------------------
	.section	.text._Z14softmax_onlinePfii,"ax",@progbits
	.align	128
        .global         _Z14softmax_onlinePfii
        .type           _Z14softmax_onlinePfii,@function
        .size           _Z14softmax_onlinePfii,(.L_x_143 - _Z14softmax_onlinePfii)
        .other          _Z14softmax_onlinePfii,@"STO_CUDA_ENTRY STV_DEFAULT"
_Z14softmax_onlinePfii:
.text._Z14softmax_onlinePfii:
[----:B------:R-:W-:Y:S01]  /*0000*/  LDC R1, c[0x0][0x37c] ;  /* 0x0000df00ff017b82 */ /* 0x000fe20000000800 */
[----:B------:R-:W0:Y:S07]  /*0010*/  S2R R3, SR_TID.X ;  /* 0x0000000000037919 */ /* 0x000e2e0000002100 */
[----:B------:R-:W0:Y:S01]  /*0020*/  S2UR UR4, SR_CTAID.X ;  /* 0x00000000000479c3 */ /* 0x000e220000002500 */
[----:B------:R-:W1:Y:S07]  /*0030*/  LDCU UR5, c[0x0][0x388] ;  /* 0x00007100ff0577ac */ /* 0x000e6e0008000800 */
[----:B------:R-:W0:Y:S02]  /*0040*/  LDC R6, c[0x0][0x360] ;  /* 0x0000d800ff067b82 */ /* 0x000e240000000800 */
[----:B0-----:R-:W-:-:S05]  /*0050*/  IMAD R6, R6, UR4, R3 ;  /* 0x0000000406067c24 */ /* 0x001fca000f8e0203 */
[----:B-1----:R-:W-:-:S13]  /*0060*/  ISETP.GE.AND P0, PT, R6, UR5, PT ;  /* 0x0000000506007c0c */ /* 0x002fda000bf06270 */
[----:B------:R-:W-:Y:S05]  /*0070*/  @P0 EXIT ;  /* 0x000000000000094d */ /* 0x000fea0003800000 */
[----:B------:R-:W0:Y:S01]  /*0080*/  LDCU UR5, c[0x0][0x38c] ;  /* 0x00007180ff0577ac */ /* 0x000e220008000800 */
[----:B------:R-:W-:Y:S01]  /*0090*/  HFMA2 R3, -RZ, RZ, 0, 0 ;  /* 0x00000000ff037431 */ /* 0x000fe200000001ff */
[----:B------:R-:W-:Y:S01]  /*00a0*/  MOV R2, 0xff7fffff ;  /* 0xff7fffff00027802 */ /* 0x000fe20000000f00 */
[----:B------:R-:W1:Y:S01]  /*00b0*/  LDCU.64 UR10, c[0x0][0x358] ;  /* 0x00006b00ff0a77ac */ /* 0x000e620008000a00 */
[----:B0-----:R-:W-:-:S09]  /*00c0*/  UISETP.GE.AND UP0, UPT, UR5, 0x1, UPT ;  /* 0x000000010500788c */ /* 0x001fd2000bf06270 */
[----:B-1----:R-:W-:Y:S05]  /*00d0*/  BRA.U !UP0, `(.L_x_3) ;  /* 0x00000011084c7547 */ /* 0x002fea000b800000 */
[----:B------:R-:W-:Y:S02]  /*00e0*/  UISETP.GE.U32.AND UP1, UPT, UR5, 0x8, UPT ;  /* 0x000000080500788c */ /* 0x000fe4000bf26070 */
[----:B------:R-:W-:Y:S01]  /*00f0*/  IMAD R0, R6, UR5, RZ ;  /* 0x0000000506007c24 */ /* 0x000fe2000f8e02ff */
[----:B------:R-:W-:Y:S01]  /*0100*/  ULOP3.LUT UR8, UR5, 0x7, URZ, 0xc0, !UPT ;  /* 0x0000000705087892 */ /* 0x000fe2000f8ec0ff */
[----:B------:R-:W-:Y:S01]  /*0110*/  MOV R2, 0xff7fffff ;  /* 0xff7fffff00027802 */ /* 0x000fe20000000f00 */
[----:B------:R-:W-:Y:S01]  /*0120*/  UMOV UR4, URZ ;  /* 0x000000ff00047c82 */ /* 0x000fe20008000000 */
[----:B------:R-:W-:Y:S01]  /*0130*/  MOV R3, RZ ;  /* 0x000000ff00037202 */ /* 0x000fe20000000f00 */
[----:B------:R-:W-:Y:S02]  /*0140*/  UISETP.NE.AND UP0, UPT, UR8, URZ, UPT ;  /* 0x000000ff0800728c */ /* 0x000fe4000bf05270 */
[----:B------:R-:W-:Y:S09]  /*0150*/  BRA.U !UP1, `(.L_x_4) ;  /* 0x0000000909207547 */ /* 0x000ff2000b800000 */
[----:B------:R-:W0:Y:S01]  /*0160*/  LDCU.64 UR6, c[0x0][0x380] ;  /* 0x00007000ff0677ac */ /* 0x000e220008000a00 */
[----:B------:R-:W-:Y:S01]  /*0170*/  HFMA2 R3, -RZ, RZ, 0, 0 ;  /* 0x00000000ff037431 */ /* 0x000fe200000001ff */
[----:B------:R-:W-:Y:S01]  /*0180*/  MOV R2, 0xff7fffff ;  /* 0xff7fffff00027802 */ /* 0x000fe20000000f00 */
[----:B------:R-:W-:Y:S01]  /*0190*/  ULOP3.LUT UR4, UR5, 0x7ffffff8, URZ, 0xc0, !UPT ;  /* 0x7ffffff805047892 */ /* 0x000fe2000f8ec0ff */
[----:B------:R-:W-:-:S03]  /*01a0*/  MOV R4, R0 ;  /* 0x0000000000047202 */ /* 0x000fc60000000f00 */
[----:B------:R-:W-:Y:S02]  /*01b0*/  UIADD3 UR9, UPT, UPT, -UR4, URZ, URZ ;  /* 0x000000ff04097290 */ /* 0x000fe4000fffe1ff */
[----:B0-----:R-:W-:-:S04]  /*01c0*/  UIADD3 UR5, UP1, UPT, UR6, 0x10, URZ ;  /* 0x0000001006057890 */ /* 0x001fc8000ff3e0ff */
[----:B------:R-:W-:-:S12]  /*01d0*/  UIADD3.X UR6, UPT, UPT, URZ, UR7, URZ, UP1, !UPT ;  /* 0x00000007ff067290 */ /* 0x000fd80008ffe4ff */
.L_x_5:
[----:B------:R-:W-:Y:S02]  /*01e0*/  MOV R12, UR5 ;  /* 0x00000005000c7c02 */ /* 0x000fe40008000f00 */
[----:B------:R-:W-:-:S03]  /*01f0*/  MOV R13, UR6 ;  /* 0x00000006000d7c02 */ /* 0x000fc60008000f00 */
[----:B------:R-:W-:-:S05]  /*0200*/  IMAD.WIDE R12, R4, 0x4, R12 ;  /* 0x00000004040c7825 */ /* 0x000fca00078e020c */
[----:B------:R-:W2:Y:S04]  /*0210*/  LDG.E R15, desc[UR10][R12.64+-0x10] ;  /* 0xfffff00a0c0f7981 */ /* 0x000ea8000c1e1900 */
[----:B------:R-:W3:Y:S04]  /*0220*/  LDG.E R17, desc[UR10][R12.64+-0xc] ;  /* 0xfffff40a0c117981 */ /* 0x000ee8000c1e1900 */
[----:B------:R-:W4:Y:S04]  /*0230*/  LDG.E R11, desc[UR10][R12.64+-0x8] ;  /* 0xfffff80a0c0b7981 */ /* 0x000f28000c1e1900 */
[----:B------:R-:W5:Y:S04]  /*0240*/  LDG.E R10, desc[UR10][R12.64+-0x4] ;  /* 0xfffffc0a0c0a7981 */ /* 0x000f68000c1e1900 */
[----:B------:R-:W5:Y:S04]  /*0250*/  LDG.E R9, desc[UR10][R12.64] ;  /* 0x0000000a0c097981 */ /* 0x000f68000c1e1900 */
[----:B------:R-:W5:Y:S04]  /*0260*/  LDG.E R8, desc[UR10][R12.64+0x4] ;  /* 0x0000040a0c087981 */ /* 0x000f68000c1e1900 */
[----:B------:R-:W5:Y:S04]  /*0270*/  LDG.E R7, desc[UR10][R12.64+0x8] ;  /* 0x0000080a0c077981 */ /* 0x000f68000c1e1900 */
[----:B------:R0:W5:Y:S01]  /*0280*/  LDG.E R5, desc[UR10][R12.64+0xc] ;  /* 0x00000c0a0c057981 */ /* 0x000162000c1e1900 */
[----:B------:R-:W-:Y:S01]  /*0290*/  UIADD3 UR9, UPT, UPT, UR9, 0x8, URZ ;  /* 0x0000000809097890 */ /* 0x000fe2000fffe0ff */
[----:B------:R-:W-:-:S03]  /*02a0*/  IADD3 R4, PT, PT, R4, 0x8, RZ ;  /* 0x0000000804047810 */ /* 0x000fc60007ffe0ff */
[----:B------:R-:W-:Y:S01]  /*02b0*/  UISETP.NE.AND UP1, UPT, UR9, URZ, UPT ;  /* 0x000000ff0900728c */ /* 0x000fe2000bf25270 */
[----:B--2---:R-:W-:-:S04]  /*02c0*/  FMNMX R14, R15, R2, !PT ;  /* 0x000000020f0e7209 */ /* 0x004fc80007800000 */
[C---:B---3--:R-:W-:Y:S01]  /*02d0*/  FMNMX R16, R14.reuse, R17, !PT ;  /* 0x000000110e107209 */ /* 0x048fe20007800000 */
[----:B------:R-:W-:Y:S01]  /*02e0*/  FADD R2, -R14, R2 ;  /* 0x000000020e027221 */ /* 0x000fe20000000100 */
[----:B------:R-:W-:Y:S02]  /*02f0*/  FADD R15, R15, -R14 ;  /* 0x8000000e0f0f7221 */ /* 0x000fe40000000000 */
[----:B----4-:R-:W-:Y:S01]  /*0300*/  FMNMX R19, R16, R11, !PT ;  /* 0x0000000b10137209 */ /* 0x010fe20007800000 */
[----:B------:R-:W-:Y:S01]  /*0310*/  FMUL R2, R2, 1.4426950216293334961 ;  /* 0x3fb8aa3b02027820 */ /* 0x000fe20000400000 */
[----:B------:R-:W-:Y:S01]  /*0320*/  FMUL R15, R15, 1.4426950216293334961 ;  /* 0x3fb8aa3b0f0f7820 */ /* 0x000fe20000400000 */
[--C-:B------:R-:W-:Y:S01]  /*0330*/  FADD R14, R14, -R16.reuse ;  /* 0x800000100e0e7221 */ /* 0x100fe20000000000 */
[----:B------:R-:W-:Y:S01]  /*0340*/  FADD R17, R17, -R16 ;  /* 0x8000001011117221 */ /* 0x000fe20000000000 */
[----:B-----5:R-:W-:Y:S01]  /*0350*/  FMNMX R18, R19, R10, !PT ;  /* 0x0000000a13127209 */ /* 0x020fe20007800000 */
[--C-:B------:R-:W-:Y:S01]  /*0360*/  FADD R16, R16, -R19.reuse ;  /* 0x8000001310107221 */ /* 0x100fe20000000000 */
[----:B------:R-:W-:Y:S01]  /*0370*/  FSETP.GEU.AND P2, PT, R2, -126, PT ;  /* 0xc2fc00000200780b */ /* 0x000fe20003f4e000 */
[----:B------:R-:W-:Y:S01]  /*0380*/  FMUL R14, R14, 1.4426950216293334961 ;  /* 0x3fb8aa3b0e0e7820 */ /* 0x000fe20000400000 */
[----:B------:R-:W-:Y:S01]  /*0390*/  FSETP.GEU.AND P1, PT, R15, -126, PT ;  /* 0xc2fc00000f00780b */ /* 0x000fe20003f2e000 */
[----:B0-----:R-:W-:Y:S01]  /*03a0*/  FMUL R12, R17, 1.4426950216293334961 ;  /* 0x3fb8aa3b110c7820 */ /* 0x001fe20000400000 */
[----:B------:R-:W-:Y:S01]  /*03b0*/  FADD R17, R11, -R19 ;  /* 0x800000130b117221 */ /* 0x000fe20000000000 */
[----:B------:R-:W-:Y:S01]  /*03c0*/  FMNMX R21, R18, R9, !PT ;  /* 0x0000000912157209 */ /* 0x000fe20007800000 */
[----:B------:R-:W-:Y:S01]  /*03d0*/  FMUL R16, R16, 1.4426950216293334961 ;  /* 0x3fb8aa3b10107820 */ /* 0x000fe20000400000 */
[----:B------:R-:W-:Y:S01]  /*03e0*/  FSETP.GEU.AND P0, PT, R14, -126, PT ;  /* 0xc2fc00000e00780b */ /* 0x000fe20003f0e000 */
[----:B------:R-:W-:Y:S01]  /*03f0*/  FADD R19, R19, -R18 ;  /* 0x8000001213137221 */ /* 0x000fe20000000000 */
[----:B------:R-:W-:Y:S01]  /*0400*/  FSETP.GEU.AND P4, PT, R12, -126, PT ;  /* 0xc2fc00000c00780b */ /* 0x000fe20003f8e000 */
[----:B------:R-:W-:Y:S01]  /*0410*/  FMUL R17, R17, 1.4426950216293334961 ;  /* 0x3fb8aa3b11117820 */ /* 0x000fe20000400000 */
[----:B------:R-:W-:Y:S01]  /*0420*/  FSETP.GEU.AND P6, PT, R16, -126, PT ;  /* 0xc2fc00001000780b */ /* 0x000fe20003fce000 */
[----:B------:R-:W-:Y:S01]  /*0430*/  FMUL R19, R19, 1.4426950216293334961 ;  /* 0x3fb8aa3b13137820 */ /* 0x000fe20000400000 */
[----:B------:R-:W-:Y:S01]  /*0440*/  @!P2 FMUL R2, R2, 0.5 ;  /* 0x3f0000000202a820 */ /* 0x000fe20000400000 */
[----:B------:R-:W-:Y:S01]  /*0450*/  FADD R20, R9, -R21 ;  /* 0x8000001509147221 */ /* 0x000fe20000000000 */
[----:B------:R-:W-:Y:S01]  /*0460*/  @!P1 FMUL R15, R15, 0.5 ;  /* 0x3f0000000f0f9820 */ /* 0x000fe20000400000 */
[----:B------:R-:W-:-:S02]  /*0470*/  FSETP.GEU.AND P5, PT, R17, -126, PT ;  /* 0xc2fc00001100780b */ /* 0x000fc40003fae000 */
[----:B------:R-:W-:Y:S01]  /*0480*/  FSETP.GEU.AND P3, PT, R19, -126, PT ;  /* 0xc2fc00001300780b */ /* 0x000fe20003f6e000 */
[----:B------:R-:W0:Y:S01]  /*0490*/  MUFU.EX2 R2, R2 ;  /* 0x0000000200027308 */ /* 0x000e220000000800 */
[----:B------:R-:W-:Y:S01]  /*04a0*/  @!P0 FMUL R14, R14, 0.5 ;  /* 0x3f0000000e0e8820 */ /* 0x000fe20000400000 */
[----:B------:R-:W-:Y:S01]  /*04b0*/  FMUL R20, R20, 1.4426950216293334961 ;  /* 0x3fb8aa3b14147820 */ /* 0x000fe20000400000 */
[----:B------:R-:W-:Y:S01]  /*04c0*/  @!P4 FMUL R12, R12, 0.5 ;  /* 0x3f0000000c0cc820 */ /* 0x000fe20000400000 */
[----:B------:R-:W-:Y:S01]  /*04d0*/  FMNMX R22, R21, R8, !PT ;  /* 0x0000000815167209 */ /* 0x000fe20007800000 */
[----:B------:R-:W-:-:S03]  /*04e0*/  @!P6 FMUL R16, R16, 0.5 ;  /* 0x3f0000001010e820 */ /* 0x000fc60000400000 */
[----:B------:R1:W2:Y:S01]  /*04f0*/  MUFU.EX2 R13, R15 ;  /* 0x0000000f000d7308 */ /* 0x0002a20000000800 */
[----:B------:R-:W-:Y:S01]  /*0500*/  FMNMX R23, R22, R7, !PT ;  /* 0x0000000716177209 */ /* 0x000fe20007800000 */
[----:B------:R-:W-:Y:S02]  /*0510*/  @!P5 FMUL R17, R17, 0.5 ;  /* 0x3f0000001111d820 */ /* 0x000fe40000400000 */
[----:B------:R-:W-:Y:S02]  /*0520*/  @!P3 FMUL R19, R19, 0.5 ;  /* 0x3f0000001313b820 */ /* 0x000fe40000400000 */
[----:B------:R-:W-:Y:S02]  /*0530*/  FADD R24, R7, -R23 ;  /* 0x8000001707187221 */ /* 0x000fe40000000000 */
[----:B------:R3:W4:Y:S01]  /*0540*/  MUFU.EX2 R11, R14 ;  /* 0x0000000e000b7308 */ /* 0x0007220000000800 */
[----:B-1----:R-:W-:Y:S01]  /*0550*/  FADD R15, R10, -R18 ;  /* 0x800000120a0f7221 */ /* 0x002fe20000000000 */
[----:B------:R-:W-:Y:S01]  /*0560*/  FADD R18, R18, -R21 ;  /* 0x8000001512127221 */ /* 0x000fe20000000000 */
[----:B0-----:R-:W-:Y:S01]  /*0570*/  @!P2 FMUL R2, R2, R2 ;  /* 0x000000020202a220 */ /* 0x001fe20000400000 */
[----:B------:R-:W-:Y:S01]  /*0580*/  FADD R21, R21, -R22 ;  /* 0x8000001615157221 */ /* 0x000fe20000000000 */
[----:B------:R-:W-:Y:S01]  /*0590*/  FMUL R24, R24, 1.4426950216293334961 ;  /* 0x3fb8aa3b18187820 */ /* 0x000fe20000400000 */
[----:B------:R-:W-:-:S02]  /*05a0*/  FMUL R18, R18, 1.4426950216293334961 ;  /* 0x3fb8aa3b12127820 */ /* 0x000fc40000400000 */
[----:B------:R-:W0:Y:S01]  /*05b0*/  MUFU.EX2 R12, R12 ;  /* 0x0000000c000c7308 */ /* 0x000e220000000800 */
[----:B---3--:R-:W-:Y:S01]  /*05c0*/  FMUL R14, R15, 1.4426950216293334961 ;  /* 0x3fb8aa3b0f0e7820 */ /* 0x008fe20000400000 */
[----:B--2---:R-:W-:Y:S01]  /*05d0*/  @!P1 FMUL R13, R13, R13 ;  /* 0x0000000d0d0d9220 */ /* 0x004fe20000400000 */
[----:B------:R-:W-:Y:S01]  /*05e0*/  FSETP.GEU.AND P1, PT, R18, -126, PT ;  /* 0xc2fc00001200780b */ /* 0x000fe20003f2e000 */
[----:B------:R-:W-:Y:S02]  /*05f0*/  FMUL R21, R21, 1.4426950216293334961 ;  /* 0x3fb8aa3b15157820 */ /* 0x000fe40000400000 */
[----:B------:R-:W-:Y:S01]  /*0600*/  FSETP.GEU.AND P2, PT, R14, -126, PT ;  /* 0xc2fc00000e00780b */ /* 0x000fe20003f4e000 */
[----:B------:R-:W-:Y:S01]  /*0610*/  FFMA R3, R2, R3, R13 ;  /* 0x0000000302037223 */ /* 0x000fe2000000000d */
[----:B------:R1:W2:Y:S01]  /*0620*/  MUFU.EX2 R10, R16 ;  /* 0x00000010000a7308 */ /* 0x0002a20000000800 */
[----:B----4-:R-:W-:Y:S01]  /*0630*/  @!P0 FMUL R11, R11, R11 ;  /* 0x0000000b0b0b8220 */ /* 0x010fe20000400000 */
[----:B------:R-:W-:-:S06]  /*0640*/  FSETP.GEU.AND P0, PT, R20, -126, PT ;  /* 0xc2fc00001400780b */ /* 0x000fcc0003f0e000 */
[----:B------:R-:W3:Y:S01]  /*0650*/  MUFU.EX2 R15, R17 ;  /* 0x00000011000f7308 */ /* 0x000ee20000000800 */
[----:B------:R-:W-:Y:S01]  /*0660*/  @!P1 FMUL R18, R18, 0.5 ;  /* 0x3f00000012129820 */ /* 0x000fe20000400000 */
[----:B-1----:R-:W-:Y:S01]  /*0670*/  FADD R16, R8, -R22 ;  /* 0x8000001608107221 */ /* 0x002fe20000000000 */
[----:B------:R-:W-:Y:S01]  /*0680*/  @!P2 FMUL R14, R14, 0.5 ;  /* 0x3f0000000e0ea820 */ /* 0x000fe20000400000 */
[----:B------:R-:W-:Y:S01]  /*0690*/  FADD R22, R22, -R23 ;  /* 0x8000001716167221 */ /* 0x000fe20000000000 */
[----:B0-----:R-:W-:Y:S01]  /*06a0*/  @!P4 FMUL R12, R12, R12 ;  /* 0x0000000c0c0cc220 */ /* 0x001fe20000400000 */
[----:B------:R-:W-:Y:S01]  /*06b0*/  FSETP.GEU.AND P4, PT, R21, -126, PT ;  /* 0xc2fc00001500780b */ /* 0x000fe20003f8e000 */
[----:B------:R-:W-:Y:S01]  /*06c0*/  @!P0 FMUL R20, R20, 0.5 ;  /* 0x3f00000014148820 */ /* 0x000fe20000400000 */
[----:B------:R0:W1:Y:S01]  /*06d0*/  MUFU.EX2 R9, R19 ;  /* 0x0000001300097308 */ /* 0x0000620000000800 */
[----:B--2---:R-:W-:Y:S01]  /*06e0*/  @!P6 FMUL R10, R10, R10 ;  /* 0x0000000a0a0ae220 */ /* 0x004fe20000400000 */
[----:B------:R-:W-:Y:S01]  /*06f0*/  FMUL R22, R22, 1.4426950216293334961 ;  /* 0x3fb8aa3b16167820 */ /* 0x000fe20000400000 */
[----:B------:R-:W-:-:S05]  /*0700*/  FFMA R12, R3, R11, R12 ;  /* 0x0000000b030c7223 */ /* 0x000fca000000000c */
[----:B------:R-:W2:Y:S01]  /*0710*/  MUFU.EX2 R14, R14 ;  /* 0x0000000e000e7308 */ /* 0x000ea20000000800 */
[----:B0-----:R-:W-:Y:S01]  /*0720*/  FMUL R19, R16, 1.4426950216293334961 ;  /* 0x3fb8aa3b10137820 */ /* 0x001fe20000400000 */
[----:B------:R-:W-:Y:S01]  /*0730*/  FMNMX R16, R23, R5, !PT ;  /* 0x0000000517107209 */ /* 0x000fe20007800000 */
[----:B---3--:R-:W-:Y:S01]  /*0740*/  @!P5 FMUL R15, R15, R15 ;  /* 0x0000000f0f0fd220 */ /* 0x008fe20000400000 */
[----:B------:R-:W-:Y:S01]  /*0750*/  FSETP.GEU.AND P5, PT, R22, -126, PT ;  /* 0xc2fc00001600780b */ /* 0x000fe20003fae000 */
[----:B------:R-:W-:Y:S01]  /*0760*/  @!P4 FMUL R21, R21, 0.5 ;  /* 0x3f0000001515c820 */ /* 0x000fe20000400000 */
[----:B------:R-:W-:Y:S01]  /*0770*/  FSETP.GEU.AND P6, PT, R19, -126, PT ;  /* 0xc2fc00001300780b */ /* 0x000fe20003fce000 */
[----:B------:R-:W-:Y:S01]  /*0780*/  FADD R23, R23, -R16 ;  /* 0x8000001017177221 */ /* 0x000fe20000000000 */
[----:B------:R-:W0:Y:S01]  /*0790*/  MUFU.EX2 R8, R18 ;  /* 0x0000001200087308 */ /* 0x000e220000000800 */
[----:B-1----:R-:W-:Y:S01]  /*07a0*/  @!P3 FMUL R9, R9, R9 ;  /* 0x000000090909b220 */ /* 0x002fe20000400000 */
[----:B------:R-:W-:Y:S01]  /*07b0*/  FSETP.GEU.AND P3, PT, R24, -126, PT ;  /* 0xc2fc00001800780b */ /* 0x000fe20003f6e000 */
[----:B------:R-:W-:Y:S01]  /*07c0*/  FMUL R23, R23, 1.4426950216293334961 ;  /* 0x3fb8aa3b17177820 */ /* 0x000fe20000400000 */
[----:B------:R-:W-:Y:S01]  /*07d0*/  FFMA R15, R12, R10, R15 ;  /* 0x0000000a0c0f7223 */ /* 0x000fe2000000000f */
[----:B------:R-:W-:-:S03]  /*07e0*/  MOV R2, R16 ;  /* 0x0000001000027202 */ /* 0x000fc60000000f00 */
[----:B------:R1:W3:Y:S01]  /*07f0*/  MUFU.EX2 R17, R20 ;  /* 0x0000001400117308 */ /* 0x0002e20000000800 */
[----:B--2---:R-:W-:Y:S01]  /*0800*/  @!P2 FMUL R14, R14, R14 ;  /* 0x0000000e0e0ea220 */ /* 0x004fe20000400000 */
[----:B------:R-:W-:Y:S01]  /*0810*/  FSETP.GEU.AND P2, PT, R23, -126, PT ;  /* 0xc2fc00001700780b */ /* 0x000fe20003f4e000 */
[----:B------:R-:W-:Y:S01]  /*0820*/  @!P6 FMUL R19, R19, 0.5 ;  /* 0x3f0000001313e820 */ /* 0x000fe20000400000 */
[----:B------:R-:W-:Y:S01]  /*0830*/  @!P5 FMUL R22, R22, 0.5 ;  /* 0x3f0000001616d820 */ /* 0x000fe20000400000 */
[----:B------:R-:W-:Y:S02]  /*0840*/  FFMA R14, R15, R9, R14 ;  /* 0x000000090f0e7223 */ /* 0x000fe4000000000e */
[----:B------:R-:W-:Y:S01]  /*0850*/  @!P3 FMUL R24, R24, 0.5 ;  /* 0x3f0000001818b820 */ /* 0x000fe20000400000 */
[----:B------:R-:W2:Y:S01]  /*0860*/  MUFU.EX2 R7, R21 ;  /* 0x0000001500077308 */ /* 0x000ea20000000800 */
[----:B-1----:R-:W-:Y:S01]  /*0870*/  FADD R20, R5, -R16 ;  /* 0x8000001005147221 */ /* 0x002fe20000000000 */
[----:B0-----:R-:W-:-:S03]  /*0880*/  @!P1 FMUL R8, R8, R8 ;  /* 0x0000000808089220 */ /* 0x001fc60000400000 */
[----:B------:R-:W-:Y:S02]  /*0890*/  FMUL R20, R20, 1.4426950216293334961 ;  /* 0x3fb8aa3b14147820 */ /* 0x000fe40000400000 */
[----:B------:R-:W-:Y:S01]  /*08a0*/  @!P2 FMUL R23, R23, 0.5 ;  /* 0x3f0000001717a820 */ /* 0x000fe20000400000 */
[----:B------:R-:W0:Y:S01]  /*08b0*/  MUFU.EX2 R18, R19 ;  /* 0x0000001300127308 */ /* 0x000e220000000800 */
[----:B---3--:R-:W-:Y:S01]  /*08c0*/  @!P0 FMUL R17, R17, R17 ;  /* 0x0000001111118220 */ /* 0x008fe20000400000 */
[----:B------:R-:W-:-:S03]  /*08d0*/  FSETP.GEU.AND P1, PT, R20, -126, PT ;  /* 0xc2fc00001400780b */ /* 0x000fc60003f2e000 */
[----:B------:R-:W-:-:S03]  /*08e0*/  FFMA R17, R14, R8, R17 ;  /* 0x000000080e117223 */ /* 0x000fc60000000011 */
[----:B------:R-:W1:Y:S01]  /*08f0*/  MUFU.EX2 R5, R22 ;  /* 0x0000001600057308 */ /* 0x000e620000000800 */
[----:B--2---:R-:W-:-:S06]  /*0900*/  @!P4 FMUL R7, R7, R7 ;  /* 0x000000070707c220 */ /* 0x004fcc0000400000 */
[----:B------:R-:W-:Y:S01]  /*0910*/  @!P1 FMUL R20, R20, 0.5 ;  /* 0x3f00000014149820 */ /* 0x000fe20000400000 */
[----:B------:R-:W2:Y:S01]  /*0920*/  MUFU.EX2 R19, R24 ;  /* 0x0000001800137308 */ /* 0x000ea20000000800 */
[----:B0-----:R-:W-:-:S04]  /*0930*/  @!P6 FMUL R18, R18, R18 ;  /* 0x000000121212e220 */ /* 0x001fc80000400000 */
[----:B------:R-:W-:-:S03]  /*0940*/  FFMA R18, R17, R7, R18 ;  /* 0x0000000711127223 */ /* 0x000fc60000000012 */
[----:B------:R-:W0:Y:S01]  /*0950*/  MUFU.EX2 R3, R23 ;  /* 0x0000001700037308 */ /* 0x000e220000000800 */
[----:B-1----:R-:W-:-:S07]  /*0960*/  @!P5 FMUL R5, R5, R5 ;  /* 0x000000050505d220 */ /* 0x002fce0000400000 */
[----:B------:R-:W1:Y:S01]  /*0970*/  MUFU.EX2 R9, R20 ;  /* 0x0000001400097308 */ /* 0x000e620000000800 */
[----:B--2---:R-:W-:-:S04]  /*0980*/  @!P3 FMUL R19, R19, R19 ;  /* 0x000000131313b220 */ /* 0x004fc80000400000 */
[----:B------:R-:W-:Y:S01]  /*0990*/  FFMA R18, R18, R5, R19 ;  /* 0x0000000512127223 */ /* 0x000fe20000000013 */
[----:B0-----:R-:W-:Y:S01]  /*09a0*/  @!P2 FMUL R3, R3, R3 ;  /* 0x000000030303a220 */ /* 0x001fe20000400000 */
[----:B-1----:R-:W-:-:S04]  /*09b0*/  @!P1 FMUL R9, R9, R9 ;  /* 0x0000000909099220 */ /* 0x002fc80000400000 */
[----:B------:R-:W-:Y:S01]  /*09c0*/  FFMA R3, R18, R3, R9 ;  /* 0x0000000312037223 */ /* 0x000fe20000000009 */
[----:B------:R-:W-:Y:S06]  /*09d0*/  BRA.U UP1, `(.L_x_5) ;  /* 0xfffffff901007547 */ /* 0x000fec000b83ffff */
.L_x_4:
[----:B------:R-:W-:Y:S05]  /*09e0*/  BRA.U !UP0, `(.L_x_3) ;  /* 0x0000000908087547 */ /* 0x000fea000b800000 */
[----:B------:R-:W0:Y:S01]  /*09f0*/  LDCU UR5, c[0x0][0x38c] ;  /* 0x00007180ff0577ac */ /* 0x000e220008000800 */
[----:B------:R-:W-:Y:S02]  /*0a00*/  UISETP.GE.U32.AND UP0, UPT, UR8, 0x4, UPT ;  /* 0x000000040800788c */ /* 0x000fe4000bf06070 */
[----:B0-----:R-:W-:-:S04]  /*0a10*/  ULOP3.LUT UR6, UR5, 0x3, URZ, 0xc0, !UPT ;  /* 0x0000000305067892 */ /* 0x001fc8000f8ec0ff */
[----:B------:R-:W-:-:S03]  /*0a20*/  UISETP.NE.AND UP1, UPT, UR6, URZ, UPT ;  /* 0x000000ff0600728c */ /* 0x000fc6000bf25270 */
[----:B------:R-:W-:Y:S08]  /*0a30*/  BRA.U !UP0, `(.L_x_6) ;  /* 0x0000000508047547 */ /* 0x000ff0000b800000 */
[----:B------:R-:W0:Y:S01]  /*0a40*/  LDC.64 R4, c[0x0][0x380] ;  /* 0x0000e000ff047b82 */ /* 0x000e220000000a00 */
[----:B------:R-:W-:-:S05]  /*0a50*/  IADD3 R7, PT, PT, R0, UR4, RZ ;  /* 0x0000000400077c10 */ /* 0x000fca000fffe0ff */
[----:B0-----:R-:W-:-:S05]  /*0a60*/  IMAD.WIDE R4, R7, 0x4, R4 ;  /* 0x0000000407047825 */ /* 0x001fca00078e0204 */
[----:B------:R-:W2:Y:S04]  /*0a70*/  LDG.E R7, desc[UR10][R4.64] ;  /* 0x0000000a04077981 */ /* 0x000ea8000c1e1900 */
[----:B------:R-:W3:Y:S04]  /*0a80*/  LDG.E R9, desc[UR10][R4.64+0x4] ;  /* 0x0000040a04097981 */ /* 0x000ee8000c1e1900 */
[----:B------:R-:W4:Y:S04]  /*0a90*/  LDG.E R11, desc[UR10][R4.64+0x8] ;  /* 0x0000080a040b7981 */ /* 0x000f28000c1e1900 */
[----:B------:R-:W5:Y:S01]  /*0aa0*/  LDG.E R13, desc[UR10][R4.64+0xc] ;  /* 0x00000c0a040d7981 */ /* 0x000f62000c1e1900 */
[----:B------:R-:W-:Y:S01]  /*0ab0*/  UIADD3 UR4, UPT, UPT, UR4, 0x4, URZ ;  /* 0x0000000404047890 */ /* 0x000fe2000fffe0ff */
[----:B--2---:R-:W-:-:S04]  /*0ac0*/  FMNMX R8, R2, R7, !PT ;  /* 0x0000000702087209 */ /* 0x004fc80007800000 */
[----:B---3--:R-:W-:Y:S01]  /*0ad0*/  FMNMX R10, R8, R9, !PT ;  /* 0x00000009080a7209 */ /* 0x008fe20007800000 */
[--C-:B------:R-:W-:Y:S01]  /*0ae0*/  FADD R2, R2, -R8.reuse ;  /* 0x8000000802027221 */ /* 0x100fe20000000000 */
[----:B------:R-:W-:Y:S02]  /*0af0*/  FADD R7, R7, -R8 ;  /* 0x8000000807077221 */ /* 0x000fe40000000000 */
[----:B----4-:R-:W-:Y:S01]  /*0b00*/  FMNMX R12, R10, R11, !PT ;  /* 0x0000000b0a0c7209 */ /* 0x010fe20007800000 */
[----:B------:R-:W-:Y:S01]  /*0b10*/  FMUL R2, R2, 1.4426950216293334961 ;  /* 0x3fb8aa3b02027820 */ /* 0x000fe20000400000 */
[--C-:B------:R-:W-:Y:S01]  /*0b20*/  FADD R9, R9, -R10.reuse ;  /* 0x8000000a09097221 */ /* 0x100fe20000000000 */
[----:B------:R-:W-:Y:S01]  /*0b30*/  FMUL R7, R7, 1.4426950216293334961 ;  /* 0x3fb8aa3b07077820 */ /* 0x000fe20000400000 */
[----:B------:R-:W-:Y:S01]  /*0b40*/  FADD R8, R8, -R10 ;  /* 0x8000000a08087221 */ /* 0x000fe20000000000 */
[----:B-----5:R-:W-:Y:S01]  /*0b50*/  FMNMX R14, R12, R13, !PT ;  /* 0x0000000d0c0e7209 */ /* 0x020fe20007800000 */
[----:B------:R-:W-:Y:S01]  /*0b60*/  FMUL R9, R9, 1.4426950216293334961 ;  /* 0x3fb8aa3b09097820 */ /* 0x000fe20000400000 */
[----:B------:R-:W-:Y:S01]  /*0b70*/  FSETP.GEU.AND P6, PT, R2, -126, PT ;  /* 0xc2fc00000200780b */ /* 0x000fe20003fce000 */
[--C-:B------:R-:W-:Y:S01]  /*0b80*/  FADD R11, R11, -R12.reuse ;  /* 0x8000000c0b0b7221 */ /* 0x100fe20000000000 */
[----:B------:R-:W-:Y:S01]  /*0b90*/  FMUL R8, R8, 1.4426950216293334961 ;  /* 0x3fb8aa3b08087820 */ /* 0x000fe20000400000 */
[----:B------:R-:W-:Y:S01]  /*0ba0*/  FADD R10, R10, -R12 ;  /* 0x8000000c0a0a7221 */ /* 0x000fe20000000000 */
[----:B------:R-:W-:Y:S01]  /*0bb0*/  FSETP.GEU.AND P5, PT, R7, -126, PT ;  /* 0xc2fc00000700780b */ /* 0x000fe20003fae000 */
[----:B------:R-:W-:Y:S01]  /*0bc0*/  FMUL R11, R11, 1.4426950216293334961 ;  /* 0x3fb8aa3b0b0b7820 */ /* 0x000fe20000400000 */
[--C-:B------:R-:W-:Y:S01]  /*0bd0*/  FADD R12, R12, -R14.reuse ;  /* 0x8000000e0c0c7221 */ /* 0x100fe20000000000 */
[----:B------:R-:W-:Y:S01]  /*0be0*/  FSETP.GEU.AND P3, PT, R9, -126, PT ;  /* 0xc2fc00000900780b */ /* 0x000fe20003f6e000 */
[----:B------:R-:W-:Y:S01]  /*0bf0*/  FMUL R10, R10, 1.4426950216293334961 ;  /* 0x3fb8aa3b0a0a7820 */ /* 0x000fe20000400000 */
[----:B------:R-:W-:Y:S01]  /*0c00*/  FADD R13, R13, -R14 ;  /* 0x8000000e0d0d7221 */ /* 0x000fe20000000000 */
[----:B------:R-:W-:Y:S01]  /*0c10*/  FSETP.GEU.AND P4, PT, R8, -126, PT ;  /* 0xc2fc00000800780b */ /* 0x000fe20003f8e000 */
[----:B------:R-:W-:Y:S01]  /*0c20*/  FMUL R12, R12, 1.4426950216293334961 ;  /* 0x3fb8aa3b0c0c7820 */ /* 0x000fe20000400000 */
[----:B------:R-:W-:Y:S01]  /*0c30*/  FSETP.GEU.AND P1, PT, R11, -126, PT ;  /* 0xc2fc00000b00780b */ /* 0x000fe20003f2e000 */
[----:B------:R-:W-:Y:S01]  /*0c40*/  @!P6 FMUL R2, R2, 0.5 ;  /* 0x3f0000000202e820 */ /* 0x000fe20000400000 */
[----:B------:R-:W-:Y:S01]  /*0c50*/  FMUL R13, R13, 1.4426950216293334961 ;  /* 0x3fb8aa3b0d0d7820 */ /* 0x000fe20000400000 */
[----:B------:R-:W-:-:S02]  /*0c60*/  FSETP.GEU.AND P2, PT, R10, -126, PT ;  /* 0xc2fc00000a00780b */ /* 0x000fc40003f4e000 */
[----:B------:R-:W-:Y:S01]  /*0c70*/  FSETP.GEU.AND P0, PT, R12, -126, PT ;  /* 0xc2fc00000c00780b */ /* 0x000fe20003f0e000 */
[----:B------:R-:W-:Y:S01]  /*0c80*/  @!P5 FMUL R7, R7, 0.5 ;  /* 0x3f0000000707d820 */ /* 0x000fe20000400000 */
[----:B------:R-:W0:Y:S01]  /*0c90*/  MUFU.EX2 R2, R2 ;  /* 0x0000000200027308 */ /* 0x000e220000000800 */
[----:B------:R-:W-:-:S03]  /*0ca0*/  @!P3 FMUL R9, R9, 0.5 ;  /* 0x3f0000000909b820 */ /* 0x000fc60000400000 */
[----:B------:R-:W-:Y:S02]  /*0cb0*/  @!P4 FMUL R8, R8, 0.5 ;  /* 0x3f0000000808c820 */ /* 0x000fe40000400000 */
[----:B------:R-:W-:Y:S02]  /*0cc0*/  @!P1 FMUL R11, R11, 0.5 ;  /* 0x3f0000000b0b9820 */ /* 0x000fe40000400000 */
[----:B------:R-:W1:Y:S01]  /*0cd0*/  MUFU.EX2 R4, R7 ;  /* 0x0000000700047308 */ /* 0x000e620000000800 */
[----:B------:R-:W-:Y:S02]  /*0ce0*/  @!P2 FMUL R10, R10, 0.5 ;  /* 0x3f0000000a0aa820 */ /* 0x000fe40000400000 */
[----:B------:R-:W-:-:S05]  /*0cf0*/  @!P0 FMUL R12, R12, 0.5 ;  /* 0x3f0000000c0c8820 */ /* 0x000fca0000400000 */
[----:B------:R-:W2:Y:S01]  /*0d00*/  MUFU.EX2 R5, R8 ;  /* 0x0000000800057308 */ /* 0x000ea20000000800 */
[----:B0-----:R-:W-:Y:S01]  /*0d10*/  @!P6 FMUL R2, R2, R2 ;  /* 0x000000020202e220 */ /* 0x001fe20000400000 */
[----:B------:R-:W-:-:S06]  /*0d20*/  FSETP.GEU.AND P6, PT, R13, -126, PT ;  /* 0xc2fc00000d00780b */ /* 0x000fcc0003fce000 */
[----:B------:R-:W0:Y:S01]  /*0d30*/  MUFU.EX2 R9, R9 ;  /* 0x0000000900097308 */ /* 0x000e220000000800 */
[----:B-1----:R-:W-:-:S04]  /*0d40*/  @!P5 FMUL R4, R4, R4 ;  /* 0x000000040404d220 */ /* 0x002fc80000400000 */
[----:B------:R-:W-:Y:S02]  /*0d50*/  FFMA R2, R3, R2, R4 ;  /* 0x0000000203027223 */ /* 0x000fe40000000004 */
[----:B------:R-:W-:Y:S01]  /*0d60*/  @!P6 FMUL R13, R13, 0.5 ;  /* 0x3f0000000d0de820 */ /* 0x000fe20000400000 */
[----:B------:R-:W1:Y:S01]  /*0d70*/  MUFU.EX2 R7, R10 ;  /* 0x0000000a00077308 */ /* 0x000e620000000800 */
[----:B--2---:R-:W-:-:S07]  /*0d80*/  @!P4 FMUL R5, R5, R5 ;  /* 0x000000050505c220 */ /* 0x004fce0000400000 */
        /* <DEDUP_REMOVED lines=8> */
[----:B------:R-:W-:Y:S01]  /*0e10*/  MOV R2, R14 ;  /* 0x0000000e00027202 */ /* 0x000fe20000000f00 */
[----:B0-----:R-:W-:Y:S01]  /*0e20*/  @!P0 FMUL R12, R12, R12 ;  /* 0x0000000c0c0c8220 */ /* 0x001fe20000400000 */
[----:B-1----:R-:W-:-:S04]  /*0e30*/  @!P6 FMUL R8, R8, R8 ;  /* 0x000000080808e220 */ /* 0x002fc80000400000 */
[----:B------:R-:W-:-:S07]  /*0e40*/  FFMA R3, R3, R12, R8 ;  /* 0x0000000c03037223 */ /* 0x000fce0000000008 */
.L_x_6:
[----:B------:R-:W-:Y:S05]  /*0e50*/  BRA.U !UP1, `(.L_x_3) ;  /* 0x0000000109ec7547 */ /* 0x000fea000b800000 */
[----:B------:R-:W-:Y:S02]  /*0e60*/  UISETP.NE.AND UP0, UPT, UR6, 0x1, UPT ;  /* 0x000000010600788c */ /* 0x000fe4000bf05270 */
[----:B------:R-:W-:-:S04]  /*0e70*/  ULOP3.LUT UR5, UR5, 0x1, URZ, 0xc0, !UPT ;  /* 0x0000000105057892 */ /* 0x000fc8000f8ec0ff */
[----:B------:R-:W-:-:S03]  /*0e80*/  UISETP.NE.U32.AND UP1, UPT, UR5, 0x1, UPT ;  /* 0x000000010500788c */ /* 0x000fc6000bf25070 */
[----:B------:R-:W-:Y:S08]  /*0e90*/  BRA.U !UP0, `(.L_x_7) ;  /* 0x00000001088c7547 */ /* 0x000ff0000b800000 */
[----:B------:R-:W0:Y:S01]  /*0ea0*/  LDC.64 R4, c[0x0][0x380] ;  /* 0x0000e000ff047b82 */ /* 0x000e220000000a00 */
[----:B------:R-:W-:-:S05]  /*0eb0*/  IADD3 R7, PT, PT, R0, UR4, RZ ;  /* 0x0000000400077c10 */ /* 0x000fca000fffe0ff */
[----:B0-----:R-:W-:-:S05]  /*0ec0*/  IMAD.WIDE R4, R7, 0x4, R4 ;  /* 0x0000000407047825 */ /* 0x001fca00078e0204 */
[----:B------:R-:W2:Y:S04]  /*0ed0*/  LDG.E R7, desc[UR10][R4.64] ;  /* 0x0000000a04077981 */ /* 0x000ea8000c1e1900 */
[----:B------:R-:W3:Y:S01]  /*0ee0*/  LDG.E R9, desc[UR10][R4.64+0x4] ;  /* 0x0000040a04097981 */ /* 0x000ee2000c1e1900 */
[----:B------:R-:W-:Y:S01]  /*0ef0*/  UIADD3 UR4, UPT, UPT, UR4, 0x2, URZ ;  /* 0x0000000204047890 */ /* 0x000fe2000fffe0ff */
[----:B--2---:R-:W-:-:S04]  /*0f00*/  FMNMX R8, R2, R7, !PT ;  /* 0x0000000702087209 */ /* 0x004fc80007800000 */
[----:B---3--:R-:W-:Y:S01]  /*0f10*/  FMNMX R10, R8, R9, !PT ;  /* 0x00000009080a7209 */ /* 0x008fe20007800000 */
[--C-:B------:R-:W-:Y:S01]  /*0f20*/  FADD R2, R2, -R8.reuse ;  /* 0x8000000802027221 */ /* 0x100fe20000000000 */
[----:B------:R-:W-:-:S03]  /*0f30*/  FADD R7, R7, -R8 ;  /* 0x8000000807077221 */ /* 0x000fc60000000000 */
[----:B------:R-:W-:Y:S01]  /*0f40*/  FMUL R2, R2, 1.4426950216293334961 ;  /* 0x3fb8aa3b02027820 */ /* 0x000fe20000400000 */
[----:B------:R-:W-:Y:S01]  /*0f50*/  FMUL R7, R7, 1.4426950216293334961 ;  /* 0x3fb8aa3b07077820 */ /* 0x000fe20000400000 */
[--C-:B------:R-:W-:Y:S01]  /*0f60*/  FADD R8, R8, -R10.reuse ;  /* 0x8000000a08087221 */ /* 0x100fe20000000000 */
[----:B------:R-:W-:Y:S02]  /*0f70*/  FADD R9, R9, -R10 ;  /* 0x8000000a09097221 */ /* 0x000fe40000000000 */
[----:B------:R-:W-:Y:S01]  /*0f80*/  FSETP.GEU.AND P0, PT, R2, -126, PT ;  /* 0xc2fc00000200780b */ /* 0x000fe20003f0e000 */
[----:B------:R-:W-:Y:S01]  /*0f90*/  FMUL R5, R8, 1.4426950216293334961 ;  /* 0x3fb8aa3b08057820 */ /* 0x000fe20000400000 */
[----:B------:R-:W-:Y:S01]  /*0fa0*/  FMUL R9, R9, 1.4426950216293334961 ;  /* 0x3fb8aa3b09097820 */ /* 0x000fe20000400000 */
[----:B------:R-:W-:-:S03]  /*0fb0*/  FSETP.GEU.AND P1, PT, R7, -126, PT ;  /* 0xc2fc00000700780b */ /* 0x000fc60003f2e000 */
[----:B------:R-:W-:Y:S02]  /*0fc0*/  FSETP.GEU.AND P2, PT, R5, -126, PT ;  /* 0xc2fc00000500780b */ /* 0x000fe40003f4e000 */
[----:B------:R-:W-:-:S05]  /*0fd0*/  FSETP.GEU.AND P3, PT, R9, -126, PT ;  /* 0xc2fc00000900780b */ /* 0x000fca0003f6e000 */
[----:B------:R-:W-:-:S03]  /*0fe0*/  @!P0 FMUL R2, R2, 0.5 ;  /* 0x3f00000002028820 */ /* 0x000fc60000400000 */
[----:B------:R-:W-:Y:S01]  /*0ff0*/  @!P1 FMUL R7, R7, 0.5 ;  /* 0x3f00000007079820 */ /* 0x000fe20000400000 */
[----:B------:R0:W1:Y:S02]  /*1000*/  MUFU.EX2 R4, R2 ;  /* 0x0000000200047308 */ /* 0x0000640000000800 */
[----:B------:R-:W-:Y:S02]  /*1010*/  @!P2 FMUL R5, R5, 0.5 ;  /* 0x3f0000000505a820 */ /* 0x000fe40000400000 */
[----:B------:R-:W-:-:S04]  /*1020*/  @!P3 FMUL R9, R9, 0.5 ;  /* 0x3f0000000909b820 */ /* 0x000fc80000400000 */
[----:B------:R-:W2:Y:S01]  /*1030*/  MUFU.EX2 R8, R7 ;  /* 0x0000000700087308 */ /* 0x000ea20000000800 */
[----:B0-----:R-:W-:-:S07]  /*1040*/  MOV R2, R10 ;  /* 0x0000000a00027202 */ /* 0x001fce0000000f00 */
[----:B------:R-:W0:Y:S01]  /*1050*/  MUFU.EX2 R12, R5 ;  /* 0x00000005000c7308 */ /* 0x000e220000000800 */
[----:B-1----:R-:W-:-:S07]  /*1060*/  @!P0 FMUL R4, R4, R4 ;  /* 0x0000000404048220 */ /* 0x002fce0000400000 */
[----:B------:R-:W1:Y:S01]  /*1070*/  MUFU.EX2 R14, R9 ;  /* 0x00000009000e7308 */ /* 0x000e620000000800 */
[----:B--2---:R-:W-:-:S04]  /*1080*/  @!P1 FMUL R8, R8, R8 ;  /* 0x0000000808089220 */ /* 0x004fc80000400000 */
[----:B------:R-:W-:Y:S01]  /*1090*/  FFMA R3, R3, R4, R8 ;  /* 0x0000000403037223 */ /* 0x000fe20000000008 */
[----:B0-----:R-:W-:Y:S01]  /*10a0*/  @!P2 FMUL R12, R12, R12 ;  /* 0x0000000c0c0ca220 */ /* 0x001fe20000400000 */
[----:B-1----:R-:W-:-:S04]  /*10b0*/  @!P3 FMUL R14, R14, R14 ;  /* 0x0000000e0e0eb220 */ /* 0x002fc80000400000 */
[----:B------:R-:W-:-:S07]  /*10c0*/  FFMA R3, R3, R12, R14 ;  /* 0x0000000c03037223 */ /* 0x000fce000000000e */
.L_x_7:
[----:B------:R-:W-:Y:S05]  /*10d0*/  BRA.U UP1, `(.L_x_3) ;  /* 0x00000001014c7547 */ /* 0x000fea000b800000 */
[----:B------:R-:W0:Y:S01]  /*10e0*/  LDC.64 R4, c[0x0][0x380] ;  /* 0x0000e000ff047b82 */ /* 0x000e220000000a00 */
[----:B------:R-:W-:-:S05]  /*10f0*/  IADD3 R7, PT, PT, R0, UR4, RZ ;  /* 0x0000000400077c10 */ /* 0x000fca000fffe0ff */
[----:B0-----:R-:W-:-:S06]  /*1100*/  IMAD.WIDE R4, R7, 0x4, R4 ;  /* 0x0000000407047825 */ /* 0x001fcc00078e0204 */
[----:B------:R-:W2:Y:S02]  /*1110*/  LDG.E R5, desc[UR10][R4.64] ;  /* 0x0000000a04057981 */ /* 0x000ea4000c1e1900 */
[----:B--2---:R-:W-:-:S05]  /*1120*/  FMNMX R0, R2, R5, !PT ;  /* 0x0000000502007209 */ /* 0x004fca0007800000 */
[--C-:B------:R-:W-:Y:S01]  /*1130*/  FADD R2, R2, -R0.reuse ;  /* 0x8000000002027221 */ /* 0x100fe20000000000 */
[----:B------:R-:W-:-:S03]  /*1140*/  FADD R8, R5, -R0 ;  /* 0x8000000005087221 */ /* 0x000fc60000000000 */
[----:B------:R-:W-:Y:S01]  /*1150*/  FMUL R7, R2, 1.4426950216293334961 ;  /* 0x3fb8aa3b02077820 */ /* 0x000fe20000400000 */
[----:B------:R-:W-:Y:S01]  /*1160*/  FMUL R9, R8, 1.4426950216293334961 ;  /* 0x3fb8aa3b08097820 */ /* 0x000fe20000400000 */
[----:B------:R-:W-:-:S03]  /*1170*/  MOV R2, R0 ;  /* 0x0000000000027202 */ /* 0x000fc60000000f00 */
[----:B------:R-:W-:Y:S02]  /*1180*/  FSETP.GEU.AND P0, PT, R7, -126, PT ;  /* 0xc2fc00000700780b */ /* 0x000fe40003f0e000 */
[----:B------:R-:W-:-:S11]  /*1190*/  FSETP.GEU.AND P1, PT, R9, -126, PT ;  /* 0xc2fc00000900780b */ /* 0x000fd60003f2e000 */
[----:B------:R-:W-:Y:S02]  /*11a0*/  @!P0 FMUL R7, R7, 0.5 ;  /* 0x3f00000007078820 */ /* 0x000fe40000400000 */
[----:B------:R-:W-:Y:S02]  /*11b0*/  @!P1 FMUL R9, R9, 0.5 ;  /* 0x3f00000009099820 */ /* 0x000fe40000400000 */
[----:B------:R-:W0:Y:S08]  /*11c0*/  MUFU.EX2 R8, R7 ;  /* 0x0000000700087308 */ /* 0x000e300000000800 */
[----:B------:R-:W1:Y:S01]  /*11d0*/  MUFU.EX2 R4, R9 ;  /* 0x0000000900047308 */ /* 0x000e620000000800 */
[----:B0-----:R-:W-:Y:S01]  /*11e0*/  @!P0 FMUL R8, R8, R8 ;  /* 0x0000000808088220 */ /* 0x001fe20000400000 */
[----:B-1----:R-:W-:-:S04]  /*11f0*/  @!P1 FMUL R4, R4, R4 ;  /* 0x0000000404049220 */ /* 0x002fc80000400000 */
[----:B------:R-:W-:-:S07]  /*1200*/  FFMA R3, R3, R8, R4 ;  /* 0x0000000803037223 */ /* 0x000fce0000000004 */
.L_x_3:
[----:B------:R-:W0:Y:S02]  /*1210*/  LDC R5, c[0x0][0x38c] ;  /* 0x0000e300ff057b82 */ /* 0x000e240000000800 */
[----:B0-----:R-:W-:-:S13]  /*1220*/  ISETP.GE.AND P0, PT, R5, 0x1, PT ;  /* 0x000000010500780c */ /* 0x001fda0003f06270 */
[----:B------:R-:W-:Y:S05]  /*1230*/  @!P0 EXIT ;  /* 0x000000000000894d */ /* 0x000fea0003800000 */
[C---:B------:R-:W-:Y:S01]  /*1240*/  ISETP.GE.U32.AND P0, PT, R5.reuse, 0x8, PT ;  /* 0x000000080500780c */ /* 0x040fe20003f06070 */
[----:B------:R-:W-:Y:S02]  /*1250*/  HFMA2 R7, -RZ, RZ, 0, 0 ;  /* 0x00000000ff077431 */ /* 0x000fe400000001ff */
[----:B------:R-:W-:Y:S01]  /*1260*/  IMAD R6, R6, R5, RZ ;  /* 0x0000000506067224 */ /* 0x000fe200078e02ff */
[----:B------:R-:W-:-:S09]  /*1270*/  LOP3.LUT R17, R5, 0x7, RZ, 0xc0, !PT ;  /* 0x0000000705117812 */ /* 0x000fd200078ec0ff */
[----:B------:R-:W-:Y:S05]  /*1280*/  @!P0 BRA `(.L_x_8) ;  /* 0x0000000800e08947 */ /* 0x000fea0003800000 */
[----:B------:R-:W0:Y:S01]  /*1290*/  LDCU.64 UR4, c[0x0][0x380] ;  /* 0x00007000ff0477ac */ /* 0x000e220008000a00 */
[----:B------:R-:W-:Y:S02]  /*12a0*/  LOP3.LUT R7, R5, 0x7ffffff8, RZ, 0xc0, !PT ;  /* 0x7ffffff805077812 */ /* 0x000fe400078ec0ff */
[----:B------:R-:W-:Y:S02]  /*12b0*/  MOV R8, R6 ;  /* 0x0000000600087202 */ /* 0x000fe40000000f00 */
[----:B------:R-:W-:Y:S01]  /*12c0*/  IADD3 R9, PT, PT, -R7, RZ, RZ ;  /* 0x000000ff07097210 */ /* 0x000fe20007ffe1ff */
[----:B0-----:R-:W-:-:S04]  /*12d0*/  UIADD3 UR4, UP0, UPT, UR4, 0x10, URZ ;  /* 0x0000001004047890 */ /* 0x001fc8000ff1e0ff */
[----:B------:R-:W-:-:S12]  /*12e0*/  UIADD3.X UR5, UPT, UPT, URZ, UR5, URZ, UP0, !UPT ;  /* 0x00000005ff057290 */ /* 0x000fd800087fe4ff */
.L_x_25:
[----:B0-----:R-:W-:Y:S02]  /*12f0*/  MOV R4, UR4 ;  /* 0x0000000400047c02 */ /* 0x001fe40008000f00 */
[----:B------:R-:W-:-:S03]  /*1300*/  MOV R5, UR5 ;  /* 0x0000000500057c02 */ /* 0x000fc60008000f00 */
[----:B------:R-:W-:-:S05]  /*1310*/  IMAD.WIDE R4, R8, 0x4, R4 ;  /* 0x0000000408047825 */ /* 0x000fca00078e0204 */
[----:B------:R-:W2:Y:S01]  /*1320*/  LDG.E R11, desc[UR10][R4.64+-0x10] ;  /* 0xfffff00a040b7981 */ /* 0x000ea2000c1e1900 */
[----:B------:R-:W0:Y:S01]  /*1330*/  MUFU.RCP R10, R3 ;  /* 0x00000003000a7308 */ /* 0x000e220000001000 */
[----:B------:R-:W-:Y:S01]  /*1340*/  IADD3 R9, PT, PT, R9, 0x8, RZ ;  /* 0x0000000809097810 */ /* 0x000fe20007ffe0ff */
[----:B------:R-:W-:Y:S03]  /*1350*/  BSSY.RECONVERGENT B2, `(.L_x_9) ;  /* 0x0000011000027945 */ /* 0x000fe60003800200 */
[----:B------:R-:W-:Y:S01]  /*1360*/  ISETP.NE.AND P2, PT, R9, RZ, PT ;  /* 0x000000ff0900720c */ /* 0x000fe20003f45270 */
[----:B0-----:R-:W-:-:S04]  /*1370*/  FFMA R13, R10, -R3, 1 ;  /* 0x3f8000000a0d7423 */ /* 0x001fc80000000803 */
[----:B------:R-:W-:Y:S01]  /*1380*/  FFMA R13, R10, R13, R10 ;  /* 0x0000000d0a0d7223 */ /* 0x000fe2000000000a */
[----:B--2---:R-:W-:-:S04]  /*1390*/  FADD R11, R11, -R2 ;  /* 0x800000020b0b7221 */ /* 0x004fc80000000000 */
[----:B------:R-:W-:-:S05]  /*13a0*/  FMUL R11, R11, 1.4426950216293334961 ;  /* 0x3fb8aa3b0b0b7820 */ /* 0x000fca0000400000 */
[----:B------:R-:W-:-:S13]  /*13b0*/  FSETP.GEU.AND P0, PT, R11, -126, PT ;  /* 0xc2fc00000b00780b */ /* 0x000fda0003f0e000 */
[----:B------:R-:W-:-:S04]  /*13c0*/  @!P0 FMUL R11, R11, 0.5 ;  /* 0x3f0000000b0b8820 */ /* 0x000fc80000400000 */
[----:B------:R-:W0:Y:S02]  /*13d0*/  MUFU.EX2 R0, R11 ;  /* 0x0000000b00007308 */ /* 0x000e240000000800 */
[----:B0-----:R-:W-:-:S06]  /*13e0*/  @!P0 FMUL R0, R0, R0 ;  /* 0x0000000000008220 */ /* 0x001fcc0000400000 */
[----:B------:R-:W0:Y:S01]  /*13f0*/  FCHK P0, R0, R3 ;  /* 0x0000000300007302 */ /* 0x000e220000000000 */
[----:B------:R-:W-:-:S04]  /*1400*/  FFMA R10, R0, R13, RZ ;  /* 0x0000000d000a7223 */ /* 0x000fc800000000ff */
[----:B------:R-:W-:-:S04]  /*1410*/  FFMA R12, R10, -R3, R0 ;  /* 0x800000030a0c7223 */ /* 0x000fc80000000000 */
[----:B------:R-:W-:Y:S01]  /*1420*/  FFMA R13, R13, R12, R10 ;  /* 0x0000000c0d0d7223 */ /* 0x000fe2000000000a */
[----:B0-----:R-:W-:Y:S06]  /*1430*/  @!P0 BRA `(.L_x_10) ;  /* 0x0000000000088947 */ /* 0x001fec0003800000 */
[----:B------:R-:W-:-:S07]  /*1440*/  MOV R10, 0x1460 ;  /* 0x00001460000a7802 */ /* 0x000fce0000000f00 */
[----:B------:R-:W-:Y:S05]  /*1450*/  CALL.REL.NOINC `($__internal_0_$__cuda_sm3x_div_rn_noftz_f32_slowpath) ;  /* 0x0000001400307944 */ /* 0x000fea0003c00000 */
.L_x_10:
[----:B------:R-:W-:Y:S05]  /*1460*/  BSYNC.RECONVERGENT B2 ;  /* 0x0000000000027941 */ /* 0x000fea0003800200 */
.L_x_9:
[----:B------:R-:W2:Y:S01]  /*1470*/  LDG.E R11, desc[UR10][R4.64+-0xc] ;  /* 0xfffff40a040b7981 */ /* 0x000ea2000c1e1900 */
[----:B------:R-:W0:Y:S01]  /*1480*/  MUFU.RCP R0, R3 ;  /* 0x0000000300007308 */ /* 0x000e220000001000 */
[----:B------:R-:W-:Y:S02]  /*1490*/  BSSY.RECONVERGENT B2, `(.L_x_11) ;  /* 0x0000013000027945 */ /* 0x000fe40003800200 */
[----:B------:R1:W-:Y:S01]  /*14a0*/  STG.E desc[UR10][R4.64+-0x10], R13 ;  /* 0xfffff00d04007986 */ /* 0x0003e2000c10190a */
        /* <DEDUP_REMOVED lines=12> */
[----:B01----:R-:W-:Y:S06]  /*1570*/  @!P0 BRA `(.L_x_12) ;  /* 0x0000000000108947 */ /* 0x003fec0003800000 */
[----:B------:R-:W-:Y:S02]  /*1580*/  MOV R0, R10 ;  /* 0x0000000a00007202 */ /* 0x000fe40000000f00 */
[----:B------:R-:W-:-:S07]  /*1590*/  MOV R10, 0x15b0 ;  /* 0x000015b0000a7802 */ /* 0x000fce0000000f00 */
[----:B------:R-:W-:Y:S05]  /*15a0*/  CALL.REL.NOINC `($__internal_0_$__cuda_sm3x_div_rn_noftz_f32_slowpath) ;  /* 0x0000001000dc7944 */ /* 0x000fea0003c00000 */
[----:B------:R-:W-:-:S07]  /*15b0*/  MOV R15, R13 ;  /* 0x0000000d000f7202 */ /* 0x000fce0000000f00 */
.L_x_12:
[----:B------:R-:W-:Y:S05]  /*15c0*/  BSYNC.RECONVERGENT B2 ;  /* 0x0000000000027941 */ /* 0x000fea0003800200 */
.L_x_11:
        /* <DEDUP_REMOVED lines=20> */
.L_x_14:
[----:B------:R-:W-:Y:S05]  /*1710*/  BSYNC.RECONVERGENT B2 ;  /* 0x0000000000027941 */ /* 0x000fea0003800200 */
.L_x_13:
        /* <DEDUP_REMOVED lines=21> */
.L_x_16:
[----:B------:R-:W-:Y:S05]  /*1870*/  BSYNC.RECONVERGENT B2 ;  /* 0x0000000000027941 */ /* 0x000fea0003800200 */
.L_x_15:
        /* <DEDUP_REMOVED lines=20> */
.L_x_18:
[----:B------:R-:W-:Y:S05]  /*19c0*/  BSYNC.RECONVERGENT B2 ;  /* 0x0000000000027941 */ /* 0x000fea0003800200 */
.L_x_17:
        /* <DEDUP_REMOVED lines=21> */
.L_x_20:
[----:B------:R-:W-:Y:S05]  /*1b20*/  BSYNC.RECONVERGENT B2 ;  /* 0x0000000000027941 */ /* 0x000fea0003800200 */
.L_x_19:
        /* <DEDUP_REMOVED lines=20> */
.L_x_22:
[----:B------:R-:W-:Y:S05]  /*1c70*/  BSYNC.RECONVERGENT B2 ;  /* 0x0000000000027941 */ /* 0x000fea0003800200 */
.L_x_21:
        /* <DEDUP_REMOVED lines=21> */
.L_x_24:
[----:B------:R-:W-:Y:S05]  /*1dd0*/  BSYNC.RECONVERGENT B2 ;  /* 0x0000000000027941 */ /* 0x000fea0003800200 */
.L_x_23:
[----:B------:R0:W-:Y:S01]  /*1de0*/  STG.E desc[UR10][R4.64+0xc], R15 ;  /* 0x00000c0f04007986 */ /* 0x0001e2000c10190a */
[----:B------:R-:W-:Y:S01]  /*1df0*/  IADD3 R8, PT, PT, R8, 0x8, RZ ;  /* 0x0000000808087810 */ /* 0x000fe20007ffe0ff */
[----:B------:R-:W-:Y:S06]  /*1e00*/  @P2 BRA `(.L_x_25) ;  /* 0xfffffff400382947 */ /* 0x000fec000383ffff */
.L_x_8:
[----:B------:R-:W-:-:S13]  /*1e10*/  ISETP.NE.AND P0, PT, R17, RZ, PT ;  /* 0x000000ff1100720c */ /* 0x000fda0003f05270 */
[----:B------:R-:W-:Y:S05]  /*1e20*/  @!P0 EXIT ;  /* 0x000000000000894d */ /* 0x000fea0003800000 */
[----:B------:R-:W1:Y:S01]  /*1e30*/  LDCU UR4, c[0x0][0x38c] ;  /* 0x00007180ff0477ac */ /* 0x000e620008000800 */
[----:B------:R-:W-:Y:S01]  /*1e40*/  ISETP.GE.U32.AND P0, PT, R17, 0x4, PT ;  /* 0x000000041100780c */ /* 0x000fe20003f06070 */
[----:B-1----:R-:W-:-:S12]  /*1e50*/  ULOP3.LUT UR4, UR4, 0x3, URZ, 0xc0, !UPT ;  /* 0x0000000304047892 */ /* 0x002fd8000f8ec0ff */
[----:B------:R-:W-:Y:S05]  /*1e60*/  @!P0 BRA `(.L_x_26) ;  /* 0x0000000400688947 */ /* 0x000fea0003800000 */
[----:B0-----:R-:W0:Y:S01]  /*1e70*/  LDC.64 R4, c[0x0][0x380] ;  /* 0x0000e000ff047b82 */ /* 0x001e220000000a00 */
[----:B------:R-:W-:-:S05]  /*1e80*/  IADD3 R9, PT, PT, R6, R7, RZ ;  /* 0x0000000706097210 */ /* 0x000fca0007ffe0ff */
[----:B0-----:R-:W-:-:S05]  /*1e90*/  IMAD.WIDE R4, R9, 0x4, R4 ;  /* 0x0000000409047825 */ /* 0x001fca00078e0204 */
[----:B------:R-:W2:Y:S01]  /*1ea0*/  LDG.E R9, desc[UR10][R4.64] ;  /* 0x0000000a04097981 */ /* 0x000ea2000c1e1900 */
[----:B------:R-:W0:Y:S01]  /*1eb0*/  MUFU.RCP R0, R3 ;  /* 0x0000000300007308 */ /* 0x000e220000001000 */
[----:B------:R-:W-:Y:S01]  /*1ec0*/  BSSY.RECONVERGENT B2, `(.L_x_27) ;  /* 0x0000012000027945 */ /* 0x000fe20003800200 */
        /* <DEDUP_REMOVED lines=13> */
[----:B------:R-:W-:Y:S02]  /*1fa0*/  MOV R0, R8 ;  /* 0x0000000800007202 */ /* 0x000fe40000000f00 */
[----:B------:R-:W-:-:S07]  /*1fb0*/  MOV R10, 0x1fd0 ;  /* 0x00001fd0000a7802 */ /* 0x000fce0000000f00 */
[----:B------:R-:W-:Y:S05]  /*1fc0*/  CALL.REL.NOINC `($__internal_0_$__cuda_sm3x_div_rn_noftz_f32_slowpath) ;  /* 0x0000000800547944 */ /* 0x000fea0003c00000 */
[----:B------:R-:W-:-:S07]  /*1fd0*/  MOV R11, R13 ;  /* 0x0000000d000b7202 */ /* 0x000fce0000000f00 */
.L_x_28:
[----:B------:R-:W-:Y:S05]  /*1fe0*/  BSYNC.RECONVERGENT B2 ;  /* 0x0000000000027941 */ /* 0x000fea0003800200 */
.L_x_27:
        /* <DEDUP_REMOVED lines=20> */
.L_x_30:
[----:B------:R-:W-:Y:S05]  /*2130*/  BSYNC.RECONVERGENT B2 ;  /* 0x0000000000027941 */ /* 0x000fea0003800200 */
.L_x_29:
        /* <DEDUP_REMOVED lines=21> */
.L_x_32:
[----:B------:R-:W-:Y:S05]  /*2290*/  BSYNC.RECONVERGENT B2 ;  /* 0x0000000000027941 */ /* 0x000fea0003800200 */
.L_x_31:
        /* <DEDUP_REMOVED lines=20> */
.L_x_34:
[----:B------:R-:W-:Y:S05]  /*23e0*/  BSYNC.RECONVERGENT B2 ;  /* 0x0000000000027941 */ /* 0x000fea0003800200 */
.L_x_33:
[----:B------:R1:W-:Y:S01]  /*23f0*/  STG.E desc[UR10][R4.64+0xc], R13 ;  /* 0x00000c0d04007986 */ /* 0x0003e2000c10190a */
[----:B------:R-:W-:-:S07]  /*2400*/  IADD3 R7, PT, PT, R7, 0x4, RZ ;  /* 0x0000000407077810 */ /* 0x000fce0007ffe0ff */
.L_x_26:
[----:B------:R-:W-:-:S13]  /*2410*/  ISETP.NE.AND P0, PT, RZ, UR4, PT ;  /* 0x00000004ff007c0c */ /* 0x000fda000bf05270 */
[----:B------:R-:W-:Y:S05]  /*2420*/  @!P0 EXIT ;  /* 0x000000000000894d */ /* 0x000fea0003800000 */
[----:B------:R-:W-:-:S09]  /*2430*/  UISETP.NE.AND UP0, UPT, UR4, 0x1, UPT ;  /* 0x000000010400788c */ /* 0x000fd2000bf05270 */
[----:B------:R-:W-:Y:S05]  /*2440*/  BRA.U !UP0, `(.L_x_35) ;  /* 0x0000000108bc7547 */ /* 0x000fea000b800000 */
[----:B01----:R-:W0:Y:S01]  /*2450*/  LDC.64 R4, c[0x0][0x380] ;  /* 0x0000e000ff047b82 */ /* 0x003e220000000a00 */
        /* <DEDUP_REMOVED lines=22> */
.L_x_37:
[----:B------:R-:W-:Y:S05]  /*25c0*/  BSYNC.RECONVERGENT B2 ;  /* 0x0000000000027941 */ /* 0x000fea0003800200 */
.L_x_36:
        /* <DEDUP_REMOVED lines=20> */
.L_x_39:
[----:B------:R-:W-:Y:S05]  /*2710*/  BSYNC.RECONVERGENT B2 ;  /* 0x0000000000027941 */ /* 0x000fea0003800200 */
.L_x_38:
[----:B------:R2:W-:Y:S01]  /*2720*/  STG.E desc[UR10][R4.64+0x4], R13 ;  /* 0x0000040d04007986 */ /* 0x0005e2000c10190a */
[----:B------:R-:W-:-:S07]  /*2730*/  IADD3 R7, PT, PT, R7, 0x2, RZ ;  /* 0x0000000207077810 */ /* 0x000fce0007ffe0ff */
.L_x_35:
[----:B------:R-:W3:Y:S02]  /*2740*/  LDC R0, c[0x0][0x38c] ;  /* 0x0000e300ff007b82 */ /* 0x000ee40000000800 */
[----:B---3--:R-:W-:-:S04]  /*2750*/  LOP3.LUT R0, R0, 0x1, RZ, 0xc0, !PT ;  /* 0x0000000100007812 */ /* 0x008fc800078ec0ff */
[----:B------:R-:W-:-:S13]  /*2760*/  ISETP.NE.U32.AND P0, PT, R0, 0x1, PT ;  /* 0x000000010000780c */ /* 0x000fda0003f05070 */
[----:B------:R-:W-:Y:S05]  /*2770*/  @P0 EXIT ;  /* 0x000000000000094d */ /* 0x000fea0003800000 */
[----:B012---:R-:W0:Y:S01]  /*2780*/  LDC.64 R4, c[0x0][0x380] ;  /* 0x0000e000ff047b82 */ /* 0x007e220000000a00 */
        /* <DEDUP_REMOVED lines=22> */
.L_x_41:
[----:B------:R-:W-:Y:S05]  /*28f0*/  BSYNC.RECONVERGENT B2 ;  /* 0x0000000000027941 */ /* 0x000fea0003800200 */
.L_x_40:
[----:B------:R-:W-:Y:S01]  /*2900*/  STG.E desc[UR10][R4.64], R9 ;  /* 0x0000000904007986 */ /* 0x000fe2000c10190a */
[----:B------:R-:W-:Y:S05]  /*2910*/  EXIT ;  /* 0x000000000000794d */ /* 0x000fea0003800000 */
        .weak           $__internal_0_$__cuda_sm3x_div_rn_noftz_f32_slowpath
        .type           $__internal_0_$__cuda_sm3x_div_rn_noftz_f32_slowpath,@function
        .size           $__internal_0_$__cuda_sm3x_div_rn_noftz_f32_slowpath,(.L_x_143 - $__internal_0_$__cuda_sm3x_div_rn_noftz_f32_slowpath)
$__internal_0_$__cuda_sm3x_div_rn_noftz_f32_slowpath:
[----:B------:R-:W-:Y:S01]  /*2920*/  SHF.R.U32.HI R11, RZ, 0x17, R3 ;  /* 0x00000017ff0b7819 */ /* 0x000fe20000011603 */
[----:B------:R-:W-:Y:S01]  /*2930*/  BSSY.RECONVERGENT B0, `(.L_x_42) ;  /* 0x0000063000007945 */ /* 0x000fe20003800200 */
[----:B------:R-:W-:Y:S02]  /*2940*/  SHF.R.U32.HI R12, RZ, 0x17, R0 ;  /* 0x00000017ff0c7819 */ /* 0x000fe40000011600 */
[----:B------:R-:W-:Y:S02]  /*2950*/  LOP3.LUT R11, R11, 0xff, RZ, 0xc0, !PT ;  /* 0x000000ff0b0b7812 */ /* 0x000fe400078ec0ff */
[----:B------:R-:W-:Y:S02]  /*2960*/  LOP3.LUT R16, R12, 0xff, RZ, 0xc0, !PT ;  /* 0x000000ff0c107812 */ /* 0x000fe400078ec0ff */
[----:B------:R-:W-:Y:S02]  /*2970*/  IADD3 R15, PT, PT, R11, -0x1, RZ ;  /* 0xffffffff0b0f7810 */ /* 0x000fe40007ffe0ff */
[----:B------:R-:W-:-:S02]  /*2980*/  IADD3 R14, PT, PT, R16, -0x1, RZ ;  /* 0xffffffff100e7810 */ /* 0x000fc40007ffe0ff */
[----:B------:R-:W-:Y:S02]  /*2990*/  ISETP.GT.U32.AND P0, PT, R15, 0xfd, PT ;  /* 0x000000fd0f00780c */ /* 0x000fe40003f04070 */
[----:B------:R-:W-:Y:S02]  /*29a0*/  MOV R13, R3 ;  /* 0x00000003000d7202 */ /* 0x000fe40000000f00 */
[----:B------:R-:W-:-:S13]  /*29b0*/  ISETP.GT.U32.OR P0, PT, R14, 0xfd, P0 ;  /* 0x000000fd0e00780c */ /* 0x000fda0000704470 */
[----:B------:R-:W-:Y:S01]  /*29c0*/  @!P0 MOV R12, RZ ;  /* 0x000000ff000c8202 */ /* 0x000fe20000000f00 */
[----:B------:R-:W-:Y:S06]  /*29d0*/  @!P0 BRA `(.L_x_43) ;  /* 0x00000000005c8947 */ /* 0x000fec0003800000 */
[----:B------:R-:W-:Y:S02]  /*29e0*/  FSETP.GTU.FTZ.AND P0, PT, |R0|, +INF , PT ;  /* 0x7f8000000000780b */ /* 0x000fe40003f1c200 */
[----:B------:R-:W-:-:S04]  /*29f0*/  FSETP.GTU.FTZ.AND P1, PT, |R3|, +INF , PT ;  /* 0x7f8000000300780b */ /* 0x000fc80003f3c200 */
[----:B------:R-:W-:-:S13]  /*2a00*/  PLOP3.LUT P0, PT, P0, P1, PT, 0xf8, 0x8f ;  /* 0x00000000008f781c */ /* 0x000fda0000703f70 */
[----:B------:R-:W-:Y:S05]  /*2a10*/  @P0 BRA `(.L_x_44) ;  /* 0x00000004004c0947 */ /* 0x000fea0003800000 */
[----:B------:R-:W-:-:S13]  /*2a20*/  LOP3.LUT P0, RZ, R13, 0x7fffffff, R0, 0xc8, !PT ;  /* 0x7fffffff0dff7812 */ /* 0x000fda000780c800 */
[----:B------:R-:W-:Y:S05]  /*2a30*/  @!P0 BRA `(.L_x_45) ;  /* 0x00000004003c8947 */ /* 0x000fea0003800000 */
[C---:B------:R-:W-:Y:S02]  /*2a40*/  FSETP.NEU.FTZ.AND P0, PT, |R0|.reuse, +INF , PT ;  /* 0x7f8000000000780b */ /* 0x040fe40003f1d200 */
[----:B------:R-:W-:Y:S02]  /*2a50*/  FSETP.NEU.FTZ.AND P3, PT, |R3|, +INF , PT ;  /* 0x7f8000000300780b */ /* 0x000fe40003f7d200 */
[----:B------:R-:W-:-:S11]  /*2a60*/  FSETP.NEU.FTZ.AND P1, PT, |R0|, +INF , PT ;  /* 0x7f8000000000780b */ /* 0x000fd60003f3d200 */
[----:B------:R-:W-:Y:S05]  /*2a70*/  @!P3 BRA !P0, `(.L_x_45) ;  /* 0x00000004002cb947 */ /* 0x000fea0004000000 */
[----:B------:R-:W-:-:S04]  /*2a80*/  LOP3.LUT P0, RZ, R0, 0x7fffffff, RZ, 0xc0, !PT ;  /* 0x7fffffff00ff7812 */ /* 0x000fc8000780c0ff */
[----:B------:R-:W-:-:S13]  /*2a90*/  PLOP3.LUT P0, PT, P3, P0, PT, 0x2f, 0xf2 ;  /* 0x0000000000f2781c */ /* 0x000fda0001f00577 */
[----:B------:R-:W-:Y:S05]  /*2aa0*/  @P0 BRA `(.L_x_46) ;  /* 0x0000000400180947 */ /* 0x000fea0003800000 */
[----:B------:R-:W-:-:S04]  /*2ab0*/  LOP3.LUT P0, RZ, R13, 0x7fffffff, RZ, 0xc0, !PT ;  /* 0x7fffffff0dff7812 */ /* 0x000fc8000780c0ff */
[----:B------:R-:W-:-:S13]  /*2ac0*/  PLOP3.LUT P0, PT, P1, P0, PT, 0x2f, 0xf2 ;  /* 0x0000000000f2781c */ /* 0x000fda0000f00577 */
[----:B------:R-:W-:Y:S05]  /*2ad0*/  @P0 BRA `(.L_x_47) ;  /* 0x0000000400000947 */ /* 0x000fea0003800000 */
[----:B------:R-:W-:Y:S02]  /*2ae0*/  ISETP.GE.AND P0, PT, R14, RZ, PT ;  /* 0x000000ff0e00720c */ /* 0x000fe40003f06270 */
[----:B------:R-:W-:-:S11]  /*2af0*/  ISETP.GE.AND P1, PT, R15, RZ, PT ;  /* 0x000000ff0f00720c */ /* 0x000fd60003f26270 */
[----:B------:R-:W-:Y:S01]  /*2b00*/  @P0 MOV R12, RZ ;  /* 0x000000ff000c0202 */ /* 0x000fe20000000f00 */
[----:B------:R-:W-:Y:S01]  /*2b10*/  @!P0 FFMA R0, R0, 1.84467440737095516160e+19, RZ ;  /* 0x5f80000000008823 */ /* 0x000fe200000000ff */
[----:B------:R-:W-:Y:S01]  /*2b20*/  @!P0 MOV R12, 0xffffffc0 ;  /* 0xffffffc0000c8802 */ /* 0x000fe20000000f00 */
[----:B------:R-:W-:-:S03]  /*2b30*/  @!P1 FFMA R13, R3, 1.84467440737095516160e+19, RZ ;  /* 0x5f800000030d9823 */ /* 0x000fc600000000ff */
[----:B------:R-:W-:-:S07]  /*2b40*/  @!P1 IADD3 R12, PT, PT, R12, 0x40, RZ ;  /* 0x000000400c0c9810 */ /* 0x000fce0007ffe0ff */
.L_x_43:
[----:B------:R-:W-:Y:S01]  /*2b50*/  LEA R14, R11, 0xc0800000, 0x17 ;  /* 0xc08000000b0e7811 */ /* 0x000fe200078eb8ff */
[----:B------:R-:W-:Y:S03]  /*2b60*/  BSSY.RECONVERGENT B1, `(.L_x_48) ;  /* 0x0000036000017945 */ /* 0x000fe60003800200 */
[----:B------:R-:W-:Y:S02]  /*2b70*/  IADD3 R18, PT, PT, -R14, R13, RZ ;  /* 0x0000000d0e127210 */ /* 0x000fe40007ffe1ff */
[----:B------:R-:W-:Y:S02]  /*2b80*/  IADD3 R14, PT, PT, R16, -0x7f, RZ ;  /* 0xffffff81100e7810 */ /* 0x000fe40007ffe0ff */
[----:B------:R-:W0:Y:S01]  /*2b90*/  MUFU.RCP R13, R18 ;  /* 0x00000012000d7308 */ /* 0x000e220000001000 */
[----:B------:R-:W-:Y:S02]  /*2ba0*/  FADD.FTZ R15, -R18, -RZ ;  /* 0x800000ff120f7221 */ /* 0x000fe40000010100 */
[----:B------:R-:W-:-:S02]  /*2bb0*/  IMAD R0, R14, -0x800000, R0 ;  /* 0xff8000000e007824 */ /* 0x000fc400078e0200 */
[----:B0-----:R-:W-:-:S04]  /*2bc0*/  FFMA R16, R13, R15, 1 ;  /* 0x3f8000000d107423 */ /* 0x001fc8000000000f */
[----:B------:R-:W-:-:S04]  /*2bd0*/  FFMA R13, R13, R16, R13 ;  /* 0x000000100d0d7223 */ /* 0x000fc8000000000d */
[----:B------:R-:W-:-:S04]  /*2be0*/  FFMA R16, R0, R13, RZ ;  /* 0x0000000d00107223 */ /* 0x000fc800000000ff */
[----:B------:R-:W-:-:S04]  /*2bf0*/  FFMA R19, R15, R16, R0 ;  /* 0x000000100f137223 */ /* 0x000fc80000000000 */
[----:B------:R-:W-:Y:S01]  /*2c00*/  FFMA R16, R13, R19, R16 ;  /* 0x000000130d107223 */ /* 0x000fe20000000010 */
[----:B------:R-:W-:-:S03]  /*2c10*/  IADD3 R19, PT, PT, R14, 0x7f, -R11 ;  /* 0x0000007f0e137810 */ /* 0x000fc60007ffe80b */
[----:B------:R-:W-:Y:S01]  /*2c20*/  FFMA R15, R15, R16, R0 ;  /* 0x000000100f0f7223 */ /* 0x000fe20000000000 */
[----:B------:R-:W-:-:S03]  /*2c30*/  IADD3 R19, PT, PT, R19, R12, RZ ;  /* 0x0000000c13137210 */ /* 0x000fc60007ffe0ff */
[----:B------:R-:W-:-:S05]  /*2c40*/  FFMA R0, R13, R15, R16 ;  /* 0x0000000f0d007223 */ /* 0x000fca0000000010 */
[----:B------:R-:W-:-:S04]  /*2c50*/  SHF.R.U32.HI R11, RZ, 0x17, R0 ;  /* 0x00000017ff0b7819 */ /* 0x000fc80000011600 */
[----:B------:R-:W-:-:S04]  /*2c60*/  LOP3.LUT R11, R11, 0xff, RZ, 0xc0, !PT ;  /* 0x000000ff0b0b7812 */ /* 0x000fc800078ec0ff */
[----:B------:R-:W-:-:S04]  /*2c70*/  IADD3 R14, PT, PT, R11, R19, RZ ;  /* 0x000000130b0e7210 */ /* 0x000fc80007ffe0ff */
[----:B------:R-:W-:-:S04]  /*2c80*/  IADD3 R11, PT, PT, R14, -0x1, RZ ;  /* 0xffffffff0e0b7810 */ /* 0x000fc80007ffe0ff */
[----:B------:R-:W-:-:S13]  /*2c90*/  ISETP.GE.U32.AND P0, PT, R11, 0xfe, PT ;  /* 0x000000fe0b00780c */ /* 0x000fda0003f06070 */
[----:B------:R-:W-:Y:S05]  /*2ca0*/  @!P0 BRA `(.L_x_49) ;  /* 0x0000000000808947 */ /* 0x000fea0003800000 */
[----:B------:R-:W-:-:S13]  /*2cb0*/  ISETP.GT.AND P0, PT, R14, 0xfe, PT ;  /* 0x000000fe0e00780c */ /* 0x000fda0003f04270 */
[----:B------:R-:W-:Y:S05]  /*2cc0*/  @P0 BRA `(.L_x_50) ;  /* 0x00000000006c0947 */ /* 0x000fea0003800000 */
[----:B------:R-:W-:-:S13]  /*2cd0*/  ISETP.GE.AND P0, PT, R14, 0x1, PT ;  /* 0x000000010e00780c */ /* 0x000fda0003f06270 */
[----:B------:R-:W-:Y:S05]  /*2ce0*/  @P0 BRA `(.L_x_51) ;  /* 0x0000000000740947 */ /* 0x000fea0003800000 */
[----:B------:R-:W-:Y:S02]  /*2cf0*/  ISETP.GE.AND P0, PT, R14, -0x18, PT ;  /* 0xffffffe80e00780c */ /* 0x000fe40003f06270 */
[----:B------:R-:W-:-:S11]  /*2d00*/  LOP3.LUT R0, R0, 0x80000000, RZ, 0xc0, !PT ;  /* 0x8000000000007812 */ /* 0x000fd600078ec0ff */
[----:B------:R-:W-:Y:S05]  /*2d10*/  @!P0 BRA `(.L_x_51) ;  /* 0x0000000000688947 */ /* 0x000fea0003800000 */
[-CC-:B------:R-:W-:Y:S01]  /*2d20*/  FFMA.RZ R11, R13, R15.reuse, R16.reuse ;  /* 0x0000000f0d0b7223 */ /* 0x180fe2000000c010 */
[C---:B------:R-:W-:Y:S02]  /*2d30*/  ISETP.NE.AND P3, PT, R14.reuse, RZ, PT ;  /* 0x000000ff0e00720c */ /* 0x040fe40003f65270 */
[C---:B------:R-:W-:Y:S02]  /*2d40*/  ISETP.NE.AND P1, PT, R14.reuse, RZ, PT ;  /* 0x000000ff0e00720c */ /* 0x040fe40003f25270 */
[----:B------:R-:W-:Y:S01]  /*2d50*/  LOP3.LUT R12, R11, 0x7fffff, RZ, 0xc0, !PT ;  /* 0x007fffff0b0c7812 */ /* 0x000fe200078ec0ff */
[CCC-:B------:R-:W-:Y:S01]  /*2d60*/  FFMA.RP R11, R13.reuse, R15.reuse, R16.reuse ;  /* 0x0000000f0d0b7223 */ /* 0x1c0fe20000008010 */
[----:B------:R-:W-:Y:S01]  /*2d70*/  FFMA.RM R16, R13, R15, R16 ;  /* 0x0000000f0d107223 */ /* 0x000fe20000004010 */
[----:B------:R-:W-:Y:S02]  /*2d80*/  IADD3 R13, PT, PT, R14, 0x20, RZ ;  /* 0x000000200e0d7810 */ /* 0x000fe40007ffe0ff */
[----:B------:R-:W-:-:S02]  /*2d90*/  LOP3.LUT R12, R12, 0x800000, RZ, 0xfc, !PT ;  /* 0x008000000c0c7812 */ /* 0x000fc400078efcff */
[----:B------:R-:W-:Y:S02]  /*2da0*/  IADD3 R14, PT, PT, -R14, RZ, RZ ;  /* 0x000000ff0e0e7210 */ /* 0x000fe40007ffe1ff */
[----:B------:R-:W-:Y:S02]  /*2db0*/  SHF.L.U32 R13, R12, R13, RZ ;  /* 0x0000000d0c0d7219 */ /* 0x000fe400000006ff */
[----:B------:R-:W-:Y:S02]  /*2dc0*/  FSETP.NEU.FTZ.AND P0, PT, R11, R16, PT ;  /* 0x000000100b00720b */ /* 0x000fe40003f1d000 */
[----:B------:R-:W-:Y:S02]  /*2dd0*/  SEL R11, R14, RZ, P3 ;  /* 0x000000ff0e0b7207 */ /* 0x000fe40001800000 */
[----:B------:R-:W-:Y:S02]  /*2de0*/  ISETP.NE.AND P1, PT, R13, RZ, P1 ;  /* 0x000000ff0d00720c */ /* 0x000fe40000f25270 */
[----:B------:R-:W-:-:S02]  /*2df0*/  SHF.R.U32.HI R11, RZ, R11, R12 ;  /* 0x0000000bff0b7219 */ /* 0x000fc4000001160c */
[----:B------:R-:W-:Y:S02]  /*2e00*/  PLOP3.LUT P0, PT, P0, P1, PT, 0xf8, 0x8f ;  /* 0x00000000008f781c */ /* 0x000fe40000703f70 */
[----:B------:R-:W-:Y:S02]  /*2e10*/  SHF.R.U32.HI R13, RZ, 0x1, R11 ;  /* 0x00000001ff0d7819 */ /* 0x000fe4000001160b */
[----:B------:R-:W-:-:S04]  /*2e20*/  SEL R12, RZ, 0x1, !P0 ;  /* 0x00000001ff0c7807 */ /* 0x000fc80004000000 */
[----:B------:R-:W-:-:S04]  /*2e30*/  LOP3.LUT R12, R12, 0x1, R13, 0xf8, !PT ;  /* 0x000000010c0c7812 */ /* 0x000fc800078ef80d */
[----:B------:R-:W-:-:S04]  /*2e40*/  LOP3.LUT R12, R12, R11, RZ, 0xc0, !PT ;  /* 0x0000000b0c0c7212 */ /* 0x000fc800078ec0ff */
[----:B------:R-:W-:-:S04]  /*2e50*/  IADD3 R13, PT, PT, R13, R12, RZ ;  /* 0x0000000c0d0d7210 */ /* 0x000fc80007ffe0ff */
[----:B------:R-:W-:Y:S01]  /*2e60*/  LOP3.LUT R0, R13, R0, RZ, 0xfc, !PT ;  /* 0x000000000d007212 */ /* 0x000fe200078efcff */
[----:B------:R-:W-:Y:S06]  /*2e70*/  BRA `(.L_x_51) ;  /* 0x0000000000107947 */ /* 0x000fec0003800000 */
.L_x_50:
[----:B------:R-:W-:-:S04]  /*2e80*/  LOP3.LUT R0, R0, 0x80000000, RZ, 0xc0, !PT ;  /* 0x8000000000007812 */ /* 0x000fc800078ec0ff */
[----:B------:R-:W-:Y:S01]  /*2e90*/  LOP3.LUT R0, R0, 0x7f800000, RZ, 0xfc, !PT ;  /* 0x7f80000000007812 */ /* 0x000fe200078efcff */
[----:B------:R-:W-:Y:S06]  /*2ea0*/  BRA `(.L_x_51) ;  /* 0x0000000000047947 */ /* 0x000fec0003800000 */
.L_x_49:
[----:B------:R-:W-:-:S07]  /*2eb0*/  LEA R0, R19, R0, 0x17 ;  /* 0x0000000013007211 */ /* 0x000fce00078eb8ff */
.L_x_51:
[----:B------:R-:W-:Y:S05]  /*2ec0*/  BSYNC.RECONVERGENT B1 ;  /* 0x0000000000017941 */ /* 0x000fea0003800200 */
.L_x_48:
[----:B------:R-:W-:Y:S05]  /*2ed0*/  BRA `(.L_x_52) ;  /* 0x0000000000207947 */ /* 0x000fea0003800000 */
.L_x_47:
[----:B------:R-:W-:-:S04]  /*2ee0*/  LOP3.LUT R0, R13, 0x80000000, R0, 0x48, !PT ;  /* 0x800000000d007812 */ /* 0x000fc800078e4800 */
[----:B------:R-:W-:Y:S01]  /*2ef0*/  LOP3.LUT R0, R0, 0x7f800000, RZ, 0xfc, !PT ;  /* 0x7f80000000007812 */ /* 0x000fe200078efcff */
[----:B------:R-:W-:Y:S06]  /*2f00*/  BRA `(.L_x_52) ;  /* 0x0000000000147947 */ /* 0x000fec0003800000 */
.L_x_46:
[----:B------:R-:W-:Y:S01]  /*2f10*/  LOP3.LUT R0, R13, 0x80000000, R0, 0x48, !PT ;  /* 0x800000000d007812 */ /* 0x000fe200078e4800 */
[----:B------:R-:W-:Y:S06]  /*2f20*/  BRA `(.L_x_52) ;  /* 0x00000000000c7947 */ /* 0x000fec0003800000 */
.L_x_45:
[----:B------:R-:W0:Y:S01]  /*2f30*/  MUFU.RSQ R0, -QNAN ;  /* 0xffc0000000007908 */ /* 0x000e220000001400 */
[----:B------:R-:W-:Y:S05]  /*2f40*/  BRA `(.L_x_52) ;  /* 0x0000000000047947 */ /* 0x000fea0003800000 */
.L_x_44:
[----:B------:R-:W-:-:S07]  /*2f50*/  FADD.FTZ R0, R0, R3 ;  /* 0x0000000300007221 */ /* 0x000fce0000010000 */
.L_x_52:
[----:B------:R-:W-:Y:S05]  /*2f60*/  BSYNC.RECONVERGENT B0 ;  /* 0x0000000000007941 */ /* 0x000fea0003800200 */
.L_x_42:
[----:B------:R-:W-:Y:S01]  /*2f70*/  HFMA2 R11, -RZ, RZ, 0, 0 ;  /* 0x00000000ff0b7431 */ /* 0x000fe200000001ff */
[----:B0-----:R-:W-:-:S03]  /*2f80*/  MOV R13, R0 ;  /* 0x00000000000d7202 */ /* 0x001fc60000000f00 */
[----:B------:R-:W-:Y:S05]  /*2f90*/  RET.REL.NODEC R10 `(_Z14softmax_onlinePfii) ;  /* 0xffffffd00a187950 */ /* 0x000fea0003c3ffff */
.L_x_53:
        /* <DEDUP_REMOVED lines=14> */
.L_x_143:


//--------------------- .text._Z7softmaxPfii      --------------------------
	.section	.text._Z7softmaxPfii,"ax",@progbits
	.align	128
        .global         _Z7softmaxPfii
        .type           _Z7softmaxPfii,@function
        .size           _Z7softmaxPfii,(.L_x_144 - _Z7softmaxPfii)
        .other          _Z7softmaxPfii,@"STO_CUDA_ENTRY STV_DEFAULT"
_Z7softmaxPfii:
.text._Z7softmaxPfii:
        /* <DEDUP_REMOVED lines=17> */
[----:B------:R-:W-:Y:S02]  /*0110*/  UMOV UR4, URZ ;  /* 0x000000ff00047c82 */ /* 0x000fe40008000000 */
[----:B------:R-:W-:Y:S02]  /*0120*/  UISETP.NE.AND UP0, UPT, UR8, URZ, UPT ;  /* 0x000000ff0800728c */ /* 0x000fe4000bf05270 */
[----:B------:R-:W-:Y:S09]  /*0130*/  BRA.U !UP1, `(.L_x_55) ;  /* 0x0000000109987547 */ /* 0x000ff2000b800000 */
[----:B------:R-:W0:Y:S01]  /*0140*/  LDCU.64 UR6, c[0x0][0x380] ;  /* 0x00007000ff0677ac */ /* 0x000e220008000a00 */
[----:B------:R-:W-:Y:S02]  /*0150*/  MOV R4, 0xff800000 ;  /* 0xff80000000047802 */ /* 0x000fe40000000f00 */
[----:B------:R-:W-:Y:S01]  /*0160*/  MOV R6, R0 ;  /* 0x0000000000067202 */ /* 0x000fe20000000f00 */
[----:B------:R-:W-:-:S04]  /*0170*/  ULOP3.LUT UR4, UR5, 0x7ffffff0, URZ, 0xc0, !UPT ;  /* 0x7ffffff005047892 */ /* 0x000fc8000f8ec0ff */
[----:B------:R-:W-:Y:S02]  /*0180*/  UIADD3 UR9, UPT, UPT, -UR4, URZ, URZ ;  /* 0x000000ff04097290 */ /* 0x000fe4000fffe1ff */
[----:B0-----:R-:W-:-:S04]  /*0190*/  UIADD3 UR5, UP1, UPT, UR6, 0x20, URZ ;  /* 0x0000002006057890 */ /* 0x001fc8000ff3e0ff */
[----:B------:R-:W-:-:S12]  /*01a0*/  UIADD3.X UR6, UPT, UPT, URZ, UR7, URZ, UP1, !UPT ;  /* 0x00000007ff067290 */ /* 0x000fd80008ffe4ff */
.L_x_56:
[----:B------:R-:W-:Y:S02]  /*01b0*/  MOV R2, UR5 ;  /* 0x0000000500027c02 */ /* 0x000fe40008000f00 */
[----:B------:R-:W-:-:S03]  /*01c0*/  MOV R3, UR6 ;  /* 0x0000000600037c02 */ /* 0x000fc60008000f00 */
[----:B------:R-:W-:-:S05]  /*01d0*/  IMAD.WIDE R2, R6, 0x4, R2 ;  /* 0x0000000406027825 */ /* 0x000fca00078e0202 */
[----:B------:R-:W2:Y:S04]  /*01e0*/  LDG.E R7, desc[UR10][R2.64+-0x20] ;  /* 0xffffe00a02077981 */ /* 0x000ea8000c1e1900 */
[----:B------:R-:W2:Y:S04]  /*01f0*/  LDG.E R8, desc[UR10][R2.64+-0x1c] ;  /* 0xffffe40a02087981 */ /* 0x000ea8000c1e1900 */
[----:B------:R-:W3:Y:S04]  /*0200*/  LDG.E R10, desc[UR10][R2.64+-0x18] ;  /* 0xffffe80a020a7981 */ /* 0x000ee8000c1e1900 */
[----:B------:R-:W3:Y:S04]  /*0210*/  LDG.E R9, desc[UR10][R2.64+-0x14] ;  /* 0xffffec0a02097981 */ /* 0x000ee8000c1e1900 */
[----:B------:R-:W4:Y:S04]  /*0220*/  LDG.E R12, desc[UR10][R2.64+-0x10] ;  /* 0xfffff00a020c7981 */ /* 0x000f28000c1e1900 */
[----:B------:R-:W4:Y:S04]  /*0230*/  LDG.E R11, desc[UR10][R2.64+-0xc] ;  /* 0xfffff40a020b7981 */ /* 0x000f28000c1e1900 */
[----:B------:R-:W5:Y:S04]  /*0240*/  LDG.E R14, desc[UR10][R2.64+-0x8] ;  /* 0xfffff80a020e7981 */ /* 0x000f68000c1e1900 */
        /* <DEDUP_REMOVED lines=8> */
[----:B------:R-:W5:Y:S01]  /*02d0*/  LDG.E R21, desc[UR10][R2.64+0x1c] ;  /* 0x00001c0a02157981 */ /* 0x000f62000c1e1900 */
[----:B------:R-:W-:Y:S01]  /*02e0*/  UIADD3 UR9, UPT, UPT, UR9, 0x10, URZ ;  /* 0x0000001009097890 */ /* 0x000fe2000fffe0ff */
[----:B------:R-:W-:-:S03]  /*02f0*/  IADD3 R6, PT, PT, R6, 0x10, RZ ;  /* 0x0000001006067810 */ /* 0x000fc60007ffe0ff */
[----:B------:R-:W-:Y:S01]  /*0300*/  UISETP.NE.AND UP1, UPT, UR9, URZ, UPT ;  /* 0x000000ff0900728c */ /* 0x000fe2000bf25270 */
[----:B--2---:R-:W-:-:S04]  /*0310*/  FMNMX3 R7, R4, R7, R8, !PT ;  /* 0x0000000704077276 */ /* 0x004fc80007800008 */
[----:B---3--:R-:W-:-:S04]  /*0320*/  FMNMX3 R7, R7, R10, R9, !PT ;  /* 0x0000000a07077276 */ /* 0x008fc80007800009 */
[----:B----4-:R-:W-:-:S04]  /*0330*/  FMNMX3 R7, R7, R12, R11, !PT ;  /* 0x0000000c07077276 */ /* 0x010fc8000780000b */
[----:B-----5:R-:W-:-:S04]  /*0340*/  FMNMX3 R7, R7, R14, R13, !PT ;  /* 0x0000000e07077276 */ /* 0x020fc8000780000d */
[----:B------:R-:W-:-:S04]  /*0350*/  FMNMX3 R7, R7, R16, R15, !PT ;  /* 0x0000001007077276 */ /* 0x000fc8000780000f */
[----:B------:R-:W-:-:S04]  /*0360*/  FMNMX3 R7, R7, R18, R17, !PT ;  /* 0x0000001207077276 */ /* 0x000fc80007800011 */
[----:B------:R-:W-:-:S04]  /*0370*/  FMNMX3 R7, R7, R20, R19, !PT ;  /* 0x0000001407077276 */ /* 0x000fc80007800013 */
[----:B------:R-:W-:Y:S01]  /*0380*/  FMNMX3 R4, R7, R22, R21, !PT ;  /* 0x0000001607047276 */ /* 0x000fe20007800015 */
[----:B------:R-:W-:Y:S06]  /*0390*/  BRA.U UP1, `(.L_x_56) ;  /* 0xfffffffd01847547 */ /* 0x000fec000b83ffff */
.L_x_55:
        /* <DEDUP_REMOVED lines=10> */
[----:B------:R-:W2:Y:S04]  /*0440*/  LDG.E R6, desc[UR10][R2.64+0x4] ;  /* 0x0000040a02067981 */ /* 0x000ea8000c1e1900 */
[----:B------:R-:W3:Y:S04]  /*0450*/  LDG.E R9, desc[UR10][R2.64+0x8] ;  /* 0x0000080a02097981 */ /* 0x000ee8000c1e1900 */
[----:B------:R-:W3:Y:S04]  /*0460*/  LDG.E R8, desc[UR10][R2.64+0xc] ;  /* 0x00000c0a02087981 */ /* 0x000ee8000c1e1900 */
[----:B------:R-:W4:Y:S04]  /*0470*/  LDG.E R11, desc[UR10][R2.64+0x10] ;  /* 0x0000100a020b7981 */ /* 0x000f28000c1e1900 */
[----:B------:R-:W4:Y:S04]  /*0480*/  LDG.E R10, desc[UR10][R2.64+0x14] ;  /* 0x0000140a020a7981 */ /* 0x000f28000c1e1900 */
[----:B------:R-:W5:Y:S04]  /*0490*/  LDG.E R13, desc[UR10][R2.64+0x18] ;  /* 0x0000180a020d7981 */ /* 0x000f68000c1e1900 */
[----:B------:R-:W5:Y:S01]  /*04a0*/  LDG.E R12, desc[UR10][R2.64+0x1c] ;  /* 0x00001c0a020c7981 */ /* 0x000f62000c1e1900 */
[----:B------:R-:W-:Y:S01]  /*04b0*/  UIADD3 UR4, UPT, UPT, UR4, 0x8, URZ ;  /* 0x0000000804047890 */ /* 0x000fe2000fffe0ff */
[----:B--2---:R-:W-:-:S04]  /*04c0*/  FMNMX3 R6, R4, R7, R6, !PT ;  /* 0x0000000704067276 */ /* 0x004fc80007800006 */
[----:B---3--:R-:W-:-:S04]  /*04d0*/  FMNMX3 R6, R6, R9, R8, !PT ;  /* 0x0000000906067276 */ /* 0x008fc80007800008 */
[----:B----4-:R-:W-:-:S04]  /*04e0*/  FMNMX3 R6, R6, R11, R10, !PT ;  /* 0x0000000b06067276 */ /* 0x010fc8000780000a */
[----:B-----5:R-:W-:-:S07]  /*04f0*/  FMNMX3 R4, R6, R13, R12, !PT ;  /* 0x0000000d06047276 */ /* 0x020fce000780000c */
.L_x_57:
[----:B------:R-:W-:Y:S05]  /*0500*/  BRA.U !UP1, `(.L_x_54) ;  /* 0x0000000109647547 */ /* 0x000fea000b800000 */
[----:B------:R-:W-:Y:S02]  /*0510*/  UISETP.GE.U32.AND UP0, UPT, UR6, 0x4, UPT ;  /* 0x000000040600788c */ /* 0x000fe4000bf06070 */
[----:B------:R-:W-:-:S04]  /*0520*/  ULOP3.LUT UR5, UR5, 0x3, URZ, 0xc0, !UPT ;  /* 0x0000000305057892 */ /* 0x000fc8000f8ec0ff */
        /* <DEDUP_REMOVED lines=8> */
[----:B------:R-:W3:Y:S01]  /*05b0*/  LDG.E R8, desc[UR10][R2.64+0xc] ;  /* 0x00000c0a02087981 */ /* 0x000ee2000c1e1900 */
[----:B------:R-:W-:Y:S01]  /*05c0*/  UIADD3 UR4, UPT, UPT, UR4, 0x4, URZ ;  /* 0x0000000404047890 */ /* 0x000fe2000fffe0ff */
[----:B--2---:R-:W-:-:S04]  /*05d0*/  FMNMX3 R4, R4, R7, R6, !PT ;  /* 0x0000000704047276 */ /* 0x004fc80007800006 */
[----:B---3--:R-:W-:-:S07]  /*05e0*/  FMNMX3 R4, R4, R9, R8, !PT ;  /* 0x0000000904047276 */ /* 0x008fce0007800008 */
.L_x_58:
[----:B------:R-:W-:Y:S05]  /*05f0*/  BRA.U !UP1, `(.L_x_54) ;  /* 0x0000000109287547 */ /* 0x000fea000b800000 */
[----:B------:R-:W0:Y:S01]  /*0600*/  LDC.64 R6, c[0x0][0x380] ;  /* 0x0000e000ff067b82 */ /* 0x000e220000000a00 */
[----:B------:R-:W-:Y:S01]  /*0610*/  IADD3 R9, PT, PT, R0, UR4, RZ ;  /* 0x0000000400097c10 */ /* 0x000fe2000fffe0ff */
[----:B------:R-:W-:-:S12]  /*0620*/  UIADD3 UR5, UPT, UPT, -UR5, URZ, URZ ;  /* 0x000000ff05057290 */ /* 0x000fd8000fffe1ff */
.L_x_59:
[----:B0-----:R-:W-:-:S06]  /*0630*/  IMAD.WIDE R2, R9, 0x4, R6 ;  /* 0x0000000409027825 */ /* 0x001fcc00078e0206 */
[----:B------:R-:W2:Y:S01]  /*0640*/  LDG.E R3, desc[UR10][R2.64] ;  /* 0x0000000a02037981 */ /* 0x000ea2000c1e1900 */
[----:B------:R-:W-:Y:S01]  /*0650*/  UIADD3 UR5, UPT, UPT, UR5, 0x1, URZ ;  /* 0x0000000105057890 */ /* 0x000fe2000fffe0ff */
[----:B------:R-:W-:-:S03]  /*0660*/  IADD3 R9, PT, PT, R9, 0x1, RZ ;  /* 0x0000000109097810 */ /* 0x000fc60007ffe0ff */
[----:B------:R-:W-:Y:S01]  /*0670*/  UISETP.NE.AND UP0, UPT, UR5, URZ, UPT ;  /* 0x000000ff0500728c */ /* 0x000fe2000bf05270 */
[----:B--2---:R-:W-:-:S08]  /*0680*/  FMNMX R4, R3, R4, !PT ;  /* 0x0000000403047209 */ /* 0x004fd00007800000 */
[----:B------:R-:W-:Y:S05]  /*0690*/  BRA.U UP0, `(.L_x_59) ;  /* 0xfffffffd00e47547 */ /* 0x000fea000b83ffff */
.L_x_54:
[----:B------:R-:W0:Y:S01]  /*06a0*/  LDC R0, c[0x0][0x38c] ;  /* 0x0000e300ff007b82 */ /* 0x000e220000000800 */
[----:B------:R-:W-:Y:S01]  /*06b0*/  HFMA2 R14, -RZ, RZ, 0, 0 ;  /* 0x00000000ff0e7431 */ /* 0x000fe200000001ff */
[----:B0-----:R-:W-:-:S13]  /*06c0*/  ISETP.GE.AND P0, PT, R0, 0x1, PT ;  /* 0x000000010000780c */ /* 0x001fda0003f06270 */
[----:B------:R-:W-:Y:S05]  /*06d0*/  @!P0 BRA `(.L_x_60) ;  /* 0x0000000c009c8947 */ /* 0x000fea0003800000 */
[C---:B------:R-:W-:Y:S01]  /*06e0*/  ISETP.GE.U32.AND P1, PT, R0.reuse, 0x8, PT ;  /* 0x000000080000780c */ /* 0x040fe20003f26070 */
[----:B------:R-:W-:Y:S01]  /*06f0*/  IMAD R7, R5, R0, RZ ;  /* 0x0000000005077224 */ /* 0x000fe200078e02ff */
[----:B------:R-:W-:Y:S02]  /*0700*/  LOP3.LUT R26, R0, 0x7, RZ, 0xc0, !PT ;  /* 0x00000007001a7812 */ /* 0x000fe400078ec0ff */
[----:B------:R-:W-:Y:S02]  /*0710*/  MOV R14, RZ ;  /* 0x000000ff000e7202 */ /* 0x000fe40000000f00 */
[----:B------:R-:W-:Y:S02]  /*0720*/  ISETP.NE.AND P2, PT, R26, RZ, PT ;  /* 0x000000ff1a00720c */ /* 0x000fe40003f45270 */
[----:B------:R-:W-:-:S05]  /*0730*/  MOV R8, RZ ;  /* 0x000000ff00087202 */ /* 0x000fca0000000f00 */
[----:B------:R-:W-:Y:S06]  /*0740*/  @!P1 BRA `(.L_x_61) ;  /* 0x0000000400c09947 */ /* 0x000fec0003800000 */
[----:B------:R-:W0:Y:S01]  /*0750*/  LDCU.64 UR4, c[0x0][0x380] ;  /* 0x00007000ff0477ac */ /* 0x000e220008000a00 */
[----:B------:R-:W-:Y:S02]  /*0760*/  LOP3.LUT R8, R0, 0x7ffffff8, RZ, 0xc0, !PT ;  /* 0x7ffffff800087812 */ /* 0x000fe400078ec0ff */
[----:B------:R-:W-:Y:S02]  /*0770*/  MOV R14, RZ ;  /* 0x000000ff000e7202 */ /* 0x000fe40000000f00 */
[----:B------:R-:W-:Y:S02]  /*0780*/  MOV R6, R7 ;  /* 0x0000000700067202 */ /* 0x000fe40000000f00 */
[----:B------:R-:W-:Y:S01]  /*0790*/  IADD3 R11, PT, PT, -R8, RZ, RZ ;  /* 0x000000ff080b7210 */ /* 0x000fe20007ffe1ff */
[----:B0-----:R-:W-:-:S04]  /*07a0*/  UIADD3 UR4, UP0, UPT, UR4, 0x10, URZ ;  /* 0x0000001004047890 */ /* 0x001fc8000ff1e0ff */
[----:B------:R-:W-:-:S12]  /*07b0*/  UIADD3.X UR5, UPT, UPT, URZ, UR5, URZ, UP0, !UPT ;  /* 0x00000005ff057290 */ /* 0x000fd800087fe4ff */
.L_x_62:
        /* <DEDUP_REMOVED lines=10> */
[----:B------:R-:W5:Y:S01]  /*0860*/  LDG.E R17, desc[UR10][R2.64+0xc] ;  /* 0x00000c0a02117981 */ /* 0x000f62000c1e1900 */
[----:B------:R-:W-:Y:S01]  /*0870*/  HFMA2 R10, -RZ, RZ, 0.96630859375, -0.0022525787353515625 ;  /* 0x3bbb989dff0a7431 */ /* 0x000fe200000001ff */
[----:B------:R-:W-:-:S02]  /*0880*/  MOV R16, 0x437c0000 ;  /* 0x437c000000107802 */ /* 0x000fc40000000f00 */
[----:B------:R-:W-:-:S04]  /*0890*/  IADD3 R11, PT, PT, R11, 0x8, RZ ;  /* 0x000000080b0b7810 */ /* 0x000fc80007ffe0ff */
[----:B------:R-:W-:Y:S02]  /*08a0*/  ISETP.NE.AND P1, PT, R11, RZ, PT ;  /* 0x000000ff0b00720c */ /* 0x000fe40003f25270 */
[----:B------:R-:W-:Y:S01]  /*08b0*/  IADD3 R6, PT, PT, R6, 0x8, RZ ;  /* 0x0000000806067810 */ /* 0x000fe20007ffe0ff */
[--C-:B--2---:R-:W-:Y:S01]  /*08c0*/  FADD R15, R15, -R4.reuse ;  /* 0x800000040f0f7221 */ /* 0x104fe20000000000 */
[----:B---3--:R-:W-:-:S03]  /*08d0*/  FADD R27, R13, -R4 ;  /* 0x800000040d1b7221 */ /* 0x008fc60000000000 */
[-C--:B------:R-:W-:Y:S01]  /*08e0*/  FFMA.SAT R29, R15, R10.reuse, 0.5 ;  /* 0x3f0000000f1d7423 */ /* 0x080fe2000000200a */
[----:B------:R-:W-:-:S03]  /*08f0*/  FFMA.SAT R13, R27, R10, 0.5 ;  /* 0x3f0000001b0d7423 */ /* 0x000fc6000000200a */
[-C--:B------:R-:W-:Y:S01]  /*0900*/  FFMA.RM R12, R29, R16.reuse, 12582913 ;  /* 0x4b4000011d0c7423 */ /* 0x080fe20000004010 */
[----:B------:R-:W-:-:S03]  /*0910*/  FFMA.RM R13, R13, R16, 12582913 ;  /* 0x4b4000010d0d7423 */ /* 0x000fc60000004010 */
[----:B------:R-:W-:Y:S01]  /*0920*/  FADD R20, R12, -12583039 ;  /* 0xcb40007f0c147421 */ /* 0x000fe20000000000 */
[----:B------:R-:W-:-:S03]  /*0930*/  FADD R18, R13, -12583039 ;  /* 0xcb40007f0d127421 */ /* 0x000fc60000000000 */
[----:B------:R-:W-:Y:S01]  /*0940*/  FFMA R20, R15, 1.4426950216293334961, -R20 ;  /* 0x3fb8aa3b0f147823 */ /* 0x000fe20000000814 */
[----:B------:R-:W-:-:S03]  /*0950*/  FFMA R18, R27, 1.4426950216293334961, -R18 ;  /* 0x3fb8aa3b1b127823 */ /* 0x000fc60000000812 */
[----:B------:R-:W-:Y:S01]  /*0960*/  FFMA R20, R15, 1.925963033500011079e-08, R20 ;  /* 0x32a570600f147823 */ /* 0x000fe20000000014 */
[----:B------:R-:W-:-:S03]  /*0970*/  FFMA R18, R27, 1.925963033500011079e-08, R18 ;  /* 0x32a570601b127823 */ /* 0x000fc60000000012 */
[----:B------:R-:W0:Y:S01]  /*0980*/  MUFU.EX2 R15, R20 ;  /* 0x00000014000f7308 */ /* 0x000e220000000800 */
[----:B----4-:R-:W-:-:S04]  /*0990*/  FADD R27, R9, -R4 ;  /* 0x80000004091b7221 */ /* 0x010fc80000000000 */
[----:B------:R-:W-:-:S03]  /*09a0*/  FFMA.SAT R9, R27, R10, 0.5 ;  /* 0x3f0000001b097423 */ /* 0x000fc6000000200a */
[----:B------:R-:W1:Y:S01]  /*09b0*/  MUFU.EX2 R18, R18 ;  /* 0x0000001200127308 */ /* 0x000e620000000800 */
[----:B------:R-:W-:Y:S01]  /*09c0*/  FFMA.RM R9, R9, R16, 12582913 ;  /* 0x4b40000109097423 */ /* 0x000fe20000004010 */
[----:B-----5:R-:W-:Y:S01]  /*09d0*/  FADD R25, R25, -R4 ;  /* 0x8000000419197221 */ /* 0x020fe20000000000 */
[----:B------:R-:W-:Y:S02]  /*09e0*/  SHF.L.U32 R12, R12, 0x17, RZ ;  /* 0x000000170c0c7819 */ /* 0x000fe400000006ff */
[----:B------:R-:W-:Y:S01]  /*09f0*/  FADD R22, R9, -12583039 ;  /* 0xcb40007f09167421 */ /* 0x000fe20000000000 */
[----:B------:R-:W-:Y:S01]  /*0a00*/  FFMA.SAT R29, R25, R10, 0.5 ;  /* 0x3f000000191d7423 */ /* 0x000fe2000000200a */
[----:B------:R-:W-:Y:S01]  /*0a10*/  SHF.L.U32 R13, R13, 0x17, RZ ;  /* 0x000000170d0d7819 */ /* 0x000fe200000006ff */
[----:B0-----:R-:W-:Y:S01]  /*0a20*/  FMUL R15, R12, R15 ;  /* 0x0000000f0c0f7220 */ /* 0x001fe20000400000 */
[----:B------:R-:W-:Y:S01]  /*0a30*/  FFMA R22, R27, 1.4426950216293334961, -R22 ;  /* 0x3fb8aa3b1b167823 */ /* 0x000fe20000000816 */
[----:B------:R-:W-:Y:S01]  /*0a40*/  FFMA.RM R12, R29, R16, 12582913 ;  /* 0x4b4000011d0c7423 */ /* 0x000fe20000004010 */
[----:B------:R-:W-:-:S02]  /*0a50*/  FADD R23, R23, -R4 ;  /* 0x8000000417177221 */ /* 0x000fc40000000000 */
[----:B------:R-:W-:Y:S01]  /*0a60*/  FFMA R24, R27, 1.925963033500011079e-08, R22 ;  /* 0x32a570601b187823 */ /* 0x000fe20000000016 */
[----:B-1----:R-:W-:Y:S01]  /*0a70*/  FMUL R13, R13, R18 ;  /* 0x000000120d0d7220 */ /* 0x002fe20000400000 */
[----:B------:R-:W-:Y:S01]  /*0a80*/  FADD R18, R12, -12583039 ;  /* 0xcb40007f0c127421 */ /* 0x000fe20000000000 */
[----:B------:R-:W-:-:S03]  /*0a90*/  FFMA.SAT R27, R23, R10, 0.5 ;  /* 0x3f000000171b7423 */ /* 0x000fc6000000200a */
[----:B------:R-:W-:Y:S01]  /*0aa0*/  FFMA R20, R25, 1.4426950216293334961, -R18 ;  /* 0x3fb8aa3b19147823 */ /* 0x000fe20000000812 */
[----:B------:R-:W-:Y:S01]  /*0ab0*/  FFMA.RM R18, R27, R16, 12582913 ;  /* 0x4b4000011b127423 */ /* 0x000fe20000004010 */
[----:B------:R-:W-:-:S04]  /*0ac0*/  FADD R27, R19, -R4 ;  /* 0x80000004131b7221 */ /* 0x000fc80000000000 */
[----:B------:R-:W-:Y:S01]  /*0ad0*/  FFMA.SAT R19, R27, R10, 0.5 ;  /* 0x3f0000001b137423 */ /* 0x000fe2000000200a */
[----:B------:R-:W-:Y:S01]  /*0ae0*/  FFMA R25, R25, 1.925963033500011079e-08, R20 ;  /* 0x32a5706019197823 */ /* 0x000fe20000000014 */
[----:B------:R-:W-:Y:S02]  /*0af0*/  FADD R20, R18, -12583039 ;  /* 0xcb40007f12147421 */ /* 0x000fe40000000000 */
[----:B------:R-:W-:Y:S02]  /*0b00*/  FFMA.RM R19, R19, R16, 12582913 ;  /* 0x4b40000113137423 */ /* 0x000fe40000004010 */
[----:B------:R-:W-:Y:S02]  /*0b10*/  FFMA R20, R23, 1.4426950216293334961, -R20 ;  /* 0x3fb8aa3b17147823 */ /* 0x000fe40000000814 */
[----:B------:R-:W-:Y:S02]  /*0b20*/  FADD R22, R19, -12583039 ;  /* 0xcb40007f13167421 */ /* 0x000fe40000000000 */
[----:B------:R-:W-:Y:S01]  /*0b30*/  FFMA R20, R23, 1.925963033500011079e-08, R20 ;  /* 0x32a5706017147823 */ /* 0x000fe20000000014 */
[----:B------:R-:W-:Y:S01]  /*0b40*/  FADD R23, R21, -R4 ;  /* 0x8000000415177221 */ /* 0x000fe20000000000 */
[----:B------:R-:W-:Y:S01]  /*0b50*/  FFMA R22, R27, 1.4426950216293334961, -R22 ;  /* 0x3fb8aa3b1b167823 */ /* 0x000fe20000000816 */
[----:B------:R-:W-:-:S03]  /*0b60*/  FADD R17, R17, -R4 ;  /* 0x8000000411117221 */ /* 0x000fc60000000000 */
[----:B------:R-:W-:Y:S01]  /*0b70*/  FFMA R21, R27, 1.925963033500011079e-08, R22 ;  /* 0x32a570601b157823 */ /* 0x000fe20000000016 */
[----:B------:R-:W-:Y:S01]  /*0b80*/  FFMA.SAT R27, R23, R10, 0.5 ;  /* 0x3f000000171b7423 */ /* 0x000fe2000000200a */
[----:B------:R-:W0:Y:S03]  /*0b90*/  MUFU.EX2 R24, R24 ;  /* 0x0000001800187308 */ /* 0x000e260000000800 */
[----:B------:R-:W-:Y:S01]  /*0ba0*/  FFMA.RM R22, R27, R16, 12582913 ;  /* 0x4b4000011b167423 */ /* 0x000fe20000004010 */
[----:B------:R-:W-:-:S04]  /*0bb0*/  FFMA.SAT R27, R17, R10, 0.5 ;  /* 0x3f000000111b7423 */ /* 0x000fc8000000200a */
[----:B------:R-:W-:Y:S01]  /*0bc0*/  FFMA.RM R16, R27, R16, 12582913 ;  /* 0x4b4000011b107423 */ /* 0x000fe20000004010 */
[----:B------:R-:W-:-:S03]  /*0bd0*/  FADD R28, R22, -12583039 ;  /* 0xcb40007f161c7421 */ /* 0x000fc60000000000 */
[----:B------:R-:W-:Y:S01]  /*0be0*/  FADD R10, R16, -12583039 ;  /* 0xcb40007f100a7421 */ /* 0x000fe20000000000 */
[----:B------:R-:W-:Y:S01]  /*0bf0*/  FFMA R28, R23, 1.4426950216293334961, -R28 ;  /* 0x3fb8aa3b171c7823 */ /* 0x000fe2000000081c */
[----:B------:R-:W-:Y:S02]  /*0c00*/  SHF.L.U32 R9, R9, 0x17, RZ ;  /* 0x0000001709097819 */ /* 0x000fe400000006ff */
[----:B------:R-:W-:Y:S01]  /*0c10*/  FFMA R10, R17, 1.4426950216293334961, -R10 ;  /* 0x3fb8aa3b110a7823 */ /* 0x000fe2000000080a */
[----:B------:R-:W-:-:S03]  /*0c20*/  FFMA R23, R23, 1.925963033500011079e-08, R28 ;  /* 0x32a5706017177823 */ /* 0x000fc6000000001c */
[----:B------:R-:W-:Y:S01]  /*0c30*/  FFMA R28, R17, 1.925963033500011079e-08, R10 ;  /* 0x32a57060111c7823 */ /* 0x000fe2000000000a */
[----:B0-----:R-:W-:Y:S01]  /*0c40*/  FMUL R17, R9, R24 ;  /* 0x0000001809117220 */ /* 0x001fe20000400000 */
[----:B------:R-:W0:Y:S01]  /*0c50*/  MUFU.EX2 R25, R25 ;  /* 0x0000001900197308 */ /* 0x000e220000000800 */
[----:B------:R-:W-:-:S07]  /*0c60*/  FADD R14, R13, R14 ;  /* 0x0000000e0d0e7221 */ /* 0x000fce0000000000 */
[----:B------:R-:W1:Y:S08]  /*0c70*/  MUFU.EX2 R20, R20 ;  /* 0x0000001400147308 */ /* 0x000e700000000800 */
[----:B------:R-:W2:Y:S08]  /*0c80*/  MUFU.EX2 R21, R21 ;  /* 0x0000001500157308 */ /* 0x000eb00000000800 */
[----:B------:R-:W3:Y:S08]  /*0c90*/  MUFU.EX2 R23, R23 ;  /* 0x0000001700177308 */ /* 0x000ef00000000800 */
[----:B------:R-:W4:Y:S01]  /*0ca0*/  MUFU.EX2 R9, R28 ;  /* 0x0000001c00097308 */ /* 0x000f220000000800 */
[----:B------:R-:W-:Y:S01]  /*0cb0*/  FADD R10, R14, R15 ;  /* 0x0000000f0e0a7221 */ /* 0x000fe20000000000 */
[----:B------:R-:W-:-:S02]  /*0cc0*/  SHF.L.U32 R12, R12, 0x17, RZ ;  /* 0x000000170c0c7819 */ /* 0x000fc400000006ff */
[----:B------:R-:W-:Y:S02]  /*0cd0*/  SHF.L.U32 R27, R18, 0x17, RZ ;  /* 0x00000017121b7819 */ /* 0x000fe400000006ff */
[----:B------:R-:W-:Y:S02]  /*0ce0*/  SHF.L.U32 R14, R19, 0x17, RZ ;  /* 0x00000017130e7819 */ /* 0x000fe400000006ff */
[----:B------:R-:W-:Y:S02]  /*0cf0*/  SHF.L.U32 R22, R22, 0x17, RZ ;  /* 0x0000001716167819 */ /* 0x000fe400000006ff */
[----:B------:R-:W-:Y:S01]  /*0d00*/  SHF.L.U32 R16, R16, 0x17, RZ ;  /* 0x0000001710107819 */ /* 0x000fe200000006ff */
[----:B0-----:R-:W-:Y:S01]  /*0d10*/  FMUL R25, R12, R25 ;  /* 0x000000190c197220 */ /* 0x001fe20000400000 */
[----:B-1----:R-:W-:Y:S01]  /*0d20*/  FMUL R27, R27, R20 ;  /* 0x000000141b1b7220 */ /* 0x002fe20000400000 */
[----:B--2---:R-:W-:Y:S01]  /*0d30*/  FMUL R21, R14, R21 ;  /* 0x000000150e157220 */ /* 0x004fe20000400000 */
[----:B---3--:R-:W-:Y:S01]  /*0d40*/  FMUL R23, R22, R23 ;  /* 0x0000001716177220 */ /* 0x008fe20000400000 */
[----:B----4-:R-:W-:Y:S01]  /*0d50*/  FMUL R9, R16, R9 ;  /* 0x0000000910097220 */ /* 0x010fe20000400000 */
[----:B------:R0:W-:Y:S01]  /*0d60*/  STG.E desc[UR10][R2.64+-0x10], R13 ;  /* 0xfffff00d02007986 */ /* 0x0001e2000c10190a */
[----:B------:R-:W-:-:S03]  /*0d70*/  FADD R10, R10, R17 ;  /* 0x000000110a0a7221 */ /* 0x000fc60000000000 */
[----:B------:R0:W-:Y:S04]  /*0d80*/  STG.E desc[UR10][R2.64+-0xc], R15 ;  /* 0xfffff40f02007986 */ /* 0x0001e8000c10190a */
[----:B------:R0:W-:Y:S04]  /*0d90*/  STG.E desc[UR10][R2.64+-0x8], R17 ;  /* 0xfffff81102007986 */ /* 0x0001e8000c10190a */
[----:B------:R0:W-:Y:S04]  /*0da0*/  STG.E desc[UR10][R2.64+-0x4], R25 ;  /* 0xfffffc1902007986 */ /* 0x0001e8000c10190a */
[----:B------:R0:W-:Y:S04]  /*0db0*/  STG.E desc[UR10][R2.64], R27 ;  /* 0x0000001b02007986 */ /* 0x0001e8000c10190a */
[----:B------:R0:W-:Y:S04]  /*0dc0*/  STG.E desc[UR10][R2.64+0x4], R21 ;  /* 0x0000041502007986 */ /* 0x0001e8000c10190a */
[----:B------:R0:W-:Y:S04]  /*0dd0*/  STG.E desc[UR10][R2.64+0x8], R23 ;  /* 0x0000081702007986 */ /* 0x0001e8000c10190a */
[----:B------:R0:W-:Y:S01]  /*0de0*/  STG.E desc[UR10][R2.64+0xc], R9 ;  /* 0x00000c0902007986 */ /* 0x0001e2000c10190a */
[----:B------:R-:W-:-:S04]  /*0df0*/  FADD R10, R10, R25 ;  /* 0x000000190a0a7221 */ /* 0x000fc80000000000 */
[----:B------:R-:W-:-:S04]  /*0e00*/  FADD R10, R10, R27 ;  /* 0x0000001b0a0a7221 */ /* 0x000fc80000000000 */
[----:B------:R-:W-:-:S04]  /*0e10*/  FADD R10, R10, R21 ;  /* 0x000000150a0a7221 */ /* 0x000fc80000000000 */
[----:B------:R-:W-:-:S04]  /*0e20*/  FADD R10, R10, R23 ;  /* 0x000000170a0a7221 */ /* 0x000fc80000000000 */
[----:B------:R-:W-:Y:S01]  /*0e30*/  FADD R14, R10, R9 ;  /* 0x000000090a0e7221 */ /* 0x000fe20000000000 */
[----:B0-----:R-:W-:Y:S06]  /*0e40*/  @P1 BRA `(.L_x_62) ;  /* 0xfffffff8005c1947 */ /* 0x001fec000383ffff */
.L_x_61:
[----:B------:R-:W-:Y:S05]  /*0e50*/  @!P2 BRA `(.L_x_60) ;  /* 0x0000000400bca947 */ /* 0x000fea0003800000 */
[----:B------:R-:W-:Y:S02]  /*0e60*/  ISETP.GE.U32.AND P1, PT, R26, 0x4, PT ;  /* 0x000000041a00780c */ /* 0x000fe40003f26070 */
[----:B------:R-:W-:-:S04]  /*0e70*/  LOP3.LUT R17, R0, 0x3, RZ, 0xc0, !PT ;  /* 0x0000000300117812 */ /* 0x000fc800078ec0ff */
[----:B------:R-:W-:-:S07]  /*0e80*/  ISETP.NE.AND P2, PT, R17, RZ, PT ;  /* 0x000000ff1100720c */ /* 0x000fce0003f45270 */
[----:B------:R-:W-:Y:S06]  /*0e90*/  @!P1 BRA `(.L_x_63) ;  /* 0x0000000000d89947 */ /* 0x000fec0003800000 */
[----:B------:R-:W0:Y:S01]  /*0ea0*/  LDC.64 R2, c[0x0][0x380] ;  /* 0x0000e000ff027b82 */ /* 0x000e220000000a00 */
[----:B------:R-:W-:-:S05]  /*0eb0*/  IADD3 R9, PT, PT, R7, R8, RZ ;  /* 0x0000000807097210 */ /* 0x000fca0007ffe0ff */
[----:B0-----:R-:W-:-:S05]  /*0ec0*/  IMAD.WIDE R2, R9, 0x4, R2 ;  /* 0x0000000409027825 */ /* 0x001fca00078e0202 */
[----:B------:R-:W2:Y:S04]  /*0ed0*/  LDG.E R11, desc[UR10][R2.64] ;  /* 0x0000000a020b7981 */ /* 0x000ea8000c1e1900 */
[----:B------:R-:W3:Y:S04]  /*0ee0*/  LDG.E R13, desc[UR10][R2.64+0x4] ;  /* 0x0000040a020d7981 */ /* 0x000ee8000c1e1900 */
[----:B------:R-:W4:Y:S04]  /*0ef0*/  LDG.E R15, desc[UR10][R2.64+0x8] ;  /* 0x0000080a020f7981 */ /* 0x000f28000c1e1900 */
[----:B------:R-:W5:Y:S01]  /*0f00*/  LDG.E R23, desc[UR10][R2.64+0xc] ;  /* 0x00000c0a02177981 */ /* 0x000f62000c1e1900 */
[----:B------:R-:W-:Y:S01]  /*0f10*/  HFMA2 R9, -RZ, RZ, 0.96630859375, -0.0022525787353515625 ;  /* 0x3bbb989dff097431 */ /* 0x000fe200000001ff */
[----:B------:R-:W-:-:S02]  /*0f20*/  MOV R6, 0x437c0000 ;  /* 0x437c000000067802 */ /* 0x000fc40000000f00 */
[----:B------:R-:W-:Y:S01]  /*0f30*/  IADD3 R8, PT, PT, R8, 0x4, RZ ;  /* 0x0000000408087810 */ /* 0x000fe20007ffe0ff */
[----:B--2---:R-:W-:-:S04]  /*0f40*/  FADD R18, R11, -R4 ;  /* 0x800000040b127221 */ /* 0x004fc80000000000 */
[----:B------:R-:W-:Y:S01]  /*0f50*/  FFMA.SAT R11, R18, R9, 0.5 ;  /* 0x3f000000120b7423 */ /* 0x000fe20000002009 */
[----:B---3--:R-:W-:-:S03]  /*0f60*/  FADD R16, R13, -R4 ;  /* 0x800000040d107221 */ /* 0x008fc60000000000 */
[-C--:B------:R-:W-:Y:S01]  /*0f70*/  FFMA.RM R10, R11, R6.reuse, 12582913 ;  /* 0x4b4000010b0a7423 */ /* 0x080fe20000004006 */
[--C-:B----4-:R-:W-:Y:S01]  /*0f80*/  FADD R12, R15, -R4.reuse ;  /* 0x800000040f0c7221 */ /* 0x110fe20000000000 */
[-C--:B------:R-:W-:Y:S02]  /*0f90*/  FFMA.SAT R11, R16, R9.reuse, 0.5 ;  /* 0x3f000000100b7423 */ /* 0x080fe40000002009 */
[----:B------:R-:W-:Y:S01]  /*0fa0*/  FADD R13, R10, -12583039 ;  /* 0xcb40007f0a0d7421 */ /* 0x000fe20000000000 */
[----:B------:R-:W-:Y:S01]  /*0fb0*/  FFMA.SAT R21, R12, R9, 0.5 ;  /* 0x3f0000000c157423 */ /* 0x000fe20000002009 */
[-C--:B------:R-:W-:Y:S01]  /*0fc0*/  FFMA.RM R11, R11, R6.reuse, 12582913 ;  /* 0x4b4000010b0b7423 */ /* 0x080fe20000004006 */
[----:B------:R-:W-:Y:S01]  /*0fd0*/  SHF.L.U32 R10, R10, 0x17, RZ ;  /* 0x000000170a0a7819 */ /* 0x000fe200000006ff */
[C---:B------:R-:W-:Y:S02]  /*0fe0*/  FFMA R13, R18.reuse, 1.4426950216293334961, -R13 ;  /* 0x3fb8aa3b120d7823 */ /* 0x040fe4000000080d */
[C---:B------:R-:W-:Y:S01]  /*0ff0*/  FADD R19, R11.reuse, -12583039 ;  /* 0xcb40007f0b137421 */ /* 0x040fe20000000000 */
[----:B------:R-:W-:Y:S01]  /*1000*/  SHF.L.U32 R11, R11, 0x17, RZ ;  /* 0x000000170b0b7819 */ /* 0x000fe200000006ff */
[----:B------:R-:W-:Y:S01]  /*1010*/  FFMA R15, R18, 1.925963033500011079e-08, R13 ;  /* 0x32a57060120f7823 */ /* 0x000fe2000000000d */
[----:B-----5:R-:W-:Y:S01]  /*1020*/  FADD R18, R23, -R4 ;  /* 0x8000000417127221 */ /* 0x020fe20000000000 */
[----:B------:R-:W-:Y:S01]  /*1030*/  FFMA.RM R13, R21, R6, 12582913 ;  /* 0x4b400001150d7423 */ /* 0x000fe20000004006 */
[----:B------:R-:W-:-:S02]  /*1040*/  FFMA R19, R16, 1.4426950216293334961, -R19 ;  /* 0x3fb8aa3b10137823 */ /* 0x000fc40000000813 */
[----:B------:R-:W-:Y:S01]  /*1050*/  FFMA.SAT R21, R18, R9, 0.5 ;  /* 0x3f00000012157423 */ /* 0x000fe20000002009 */
[----:B------:R-:W-:Y:S01]  /*1060*/  FADD R9, R13, -12583039 ;  /* 0xcb40007f0d097421 */ /* 0x000fe20000000000 */
[----:B------:R-:W-:Y:S01]  /*1070*/  FFMA R19, R16, 1.925963033500011079e-08, R19 ;  /* 0x32a5706010137823 */ /* 0x000fe20000000013 */
[----:B------:R-:W0:Y:S01]  /*1080*/  MUFU.EX2 R15, R15 ;  /* 0x0000000f000f7308 */ /* 0x000e220000000800 */
[----:B------:R-:W-:Y:S01]  /*1090*/  FFMA.RM R21, R21, R6, 12582913 ;  /* 0x4b40000115157423 */ /* 0x000fe20000004006 */
[C---:B------:R-:W-:Y:S01]  /*10a0*/  FFMA R9, R12.reuse, 1.4426950216293334961, -R9 ;  /* 0x3fb8aa3b0c097823 */ /* 0x040fe20000000809 */
[----:B------:R-:W-:Y:S02]  /*10b0*/  SHF.L.U32 R13, R13, 0x17, RZ ;  /* 0x000000170d0d7819 */ /* 0x000fe400000006ff */
[C---:B------:R-:W-:Y:S01]  /*10c0*/  FADD R23, R21.reuse, -12583039 ;  /* 0xcb40007f15177421 */ /* 0x040fe20000000000 */
[----:B------:R-:W-:Y:S01]  /*10d0*/  FFMA R9, R12, 1.925963033500011079e-08, R9 ;  /* 0x32a570600c097823 */ /* 0x000fe20000000009 */
[----:B------:R-:W-:Y:S01]  /*10e0*/  SHF.L.U32 R21, R21, 0x17, RZ ;  /* 0x0000001715157819 */ /* 0x000fe200000006ff */
[----:B------:R-:W1:Y:S01]  /*10f0*/  MUFU.EX2 R6, R19 ;  /* 0x0000001300067308 */ /* 0x000e620000000800 */
[----:B------:R-:W-:-:S04]  /*1100*/  FFMA R23, R18, 1.4426950216293334961, -R23 ;  /* 0x3fb8aa3b12177823 */ /* 0x000fc80000000817 */
[----:B------:R-:W-:-:S03]  /*1110*/  FFMA R23, R18, 1.925963033500011079e-08, R23 ;  /* 0x32a5706012177823 */ /* 0x000fc60000000017 */
[----:B------:R-:W2:Y:S01]  /*1120*/  MUFU.EX2 R12, R9 ;  /* 0x00000009000c7308 */ /* 0x000ea20000000800 */
[----:B0-----:R-:W-:-:S04]  /*1130*/  FMUL R15, R10, R15 ;  /* 0x0000000f0a0f7220 */ /* 0x001fc80000400000 */
[----:B------:R-:W-:Y:S01]  /*1140*/  FADD R14, R14, R15 ;  /* 0x0000000f0e0e7221 */ /* 0x000fe20000000000 */
[----:B------:R0:W-:Y:S02]  /*1150*/  STG.E desc[UR10][R2.64], R15 ;  /* 0x0000000f02007986 */ /* 0x0001e4000c10190a */
[----:B------:R-:W3:Y:S01]  /*1160*/  MUFU.EX2 R16, R23 ;  /* 0x0000001700107308 */ /* 0x000ee20000000800 */
[----:B-1----:R-:W-:-:S04]  /*1170*/  FMUL R11, R11, R6 ;  /* 0x000000060b0b7220 */ /* 0x002fc80000400000 */
[----:B------:R-:W-:Y:S01]  /*1180*/  FADD R14, R14, R11 ;  /* 0x0000000b0e0e7221 */ /* 0x000fe20000000000 */
[----:B------:R0:W-:Y:S01]  /*1190*/  STG.E desc[UR10][R2.64+0x4], R11 ;  /* 0x0000040b02007986 */ /* 0x0001e2000c10190a */
[----:B--2---:R-:W-:-:S04]  /*11a0*/  FMUL R13, R13, R12 ;  /* 0x0000000c0d0d7220 */ /* 0x004fc80000400000 */
[----:B------:R-:W-:Y:S01]  /*11b0*/  FADD R14, R14, R13 ;  /* 0x0000000d0e0e7221 */ /* 0x000fe20000000000 */
[----:B------:R0:W-:Y:S01]  /*11c0*/  STG.E desc[UR10][R2.64+0x8], R13 ;  /* 0x0000080d02007986 */ /* 0x0001e2000c10190a */
[----:B---3--:R-:W-:-:S04]  /*11d0*/  FMUL R21, R21, R16 ;  /* 0x0000001015157220 */ /* 0x008fc80000400000 */
[----:B------:R-:W-:Y:S01]  /*11e0*/  FADD R14, R14, R21 ;  /* 0x000000150e0e7221 */ /* 0x000fe20000000000 */
[----:B------:R0:W-:Y:S06]  /*11f0*/  STG.E desc[UR10][R2.64+0xc], R21 ;  /* 0x00000c1502007986 */ /* 0x0001ec000c10190a */
.L_x_63:
[----:B------:R-:W-:Y:S05]  /*1200*/  @!P2 BRA `(.L_x_60) ;  /* 0x0000000000d0a947 */ /* 0x000fea0003800000 */
[----:B------:R-:W-:Y:S02]  /*1210*/  ISETP.NE.AND P1, PT, R17, 0x1, PT ;  /* 0x000000011100780c */ /* 0x000fe40003f25270 */
[----:B0-----:R-:W-:-:S04]  /*1220*/  LOP3.LUT R2, R0, 0x1, RZ, 0xc0, !PT ;  /* 0x0000000100027812 */ /* 0x001fc800078ec0ff */
[----:B------:R-:W-:-:S07]  /*1230*/  ISETP.NE.U32.AND P2, PT, R2, 0x1, PT ;  /* 0x000000010200780c */ /* 0x000fce0003f45070 */
[----:B------:R-:W-:Y:S06]  /*1240*/  @!P1 BRA `(.L_x_64) ;  /* 0x0000000000789947 */ /* 0x000fec0003800000 */
[----:B------:R-:W0:Y:S01]  /*1250*/  LDC.64 R2, c[0x0][0x380] ;  /* 0x0000e000ff027b82 */ /* 0x000e220000000a00 */
[----:B------:R-:W-:-:S05]  /*1260*/  IADD3 R9, PT, PT, R7, R8, RZ ;  /* 0x0000000807097210 */ /* 0x000fca0007ffe0ff */
[----:B0-----:R-:W-:-:S05]  /*1270*/  IMAD.WIDE R2, R9, 0x4, R2 ;  /* 0x0000000409027825 */ /* 0x001fca00078e0202 */
[----:B------:R-:W2:Y:S04]  /*1280*/  LDG.E R9, desc[UR10][R2.64] ;  /* 0x0000000a02097981 */ /* 0x000ea8000c1e1900 */
[----:B------:R-:W3:Y:S01]  /*1290*/  LDG.E R11, desc[UR10][R2.64+0x4] ;  /* 0x0000040a020b7981 */ /* 0x000ee2000c1e1900 */
[----:B------:R-:W-:Y:S01]  /*12a0*/  HFMA2 R12, -RZ, RZ, 0.96630859375, -0.0022525787353515625 ;  /* 0x3bbb989dff0c7431 */ /* 0x000fe200000001ff */
[----:B------:R-:W-:Y:S02]  /*12b0*/  MOV R13, 0x437c0000 ;  /* 0x437c0000000d7802 */ /* 0x000fe40000000f00 */
[----:B------:R-:W-:Y:S01]  /*12c0*/  IADD3 R8, PT, PT, R8, 0x2, RZ ;  /* 0x0000000208087810 */ /* 0x000fe20007ffe0ff */
[--C-:B--2---:R-:W-:Y:S01]  /*12d0*/  FADD R9, R9, -R4.reuse ;  /* 0x8000000409097221 */ /* 0x104fe20000000000 */
[----:B---3--:R-:W-:-:S03]  /*12e0*/  FADD R11, R11, -R4 ;  /* 0x800000040b0b7221 */ /* 0x008fc60000000000 */
[-C--:B------:R-:W-:Y:S01]  /*12f0*/  FFMA.SAT R6, R9, R12.reuse, 0.5 ;  /* 0x3f00000009067423 */ /* 0x080fe2000000200c */
[----:B------:R-:W-:-:S03]  /*1300*/  FFMA.SAT R12, R11, R12, 0.5 ;  /* 0x3f0000000b0c7423 */ /* 0x000fc6000000200c */
[-C--:B------:R-:W-:Y:S01]  /*1310*/  FFMA.RM R6, R6, R13.reuse, 12582913 ;  /* 0x4b40000106067423 */ /* 0x080fe2000000400d */
[----:B------:R-:W-:-:S03]  /*1320*/  FFMA.RM R12, R12, R13, 12582913 ;  /* 0x4b4000010c0c7423 */ /* 0x000fc6000000400d */
[C---:B------:R-:W-:Y:S01]  /*1330*/  FADD R10, R6.reuse, -12583039 ;  /* 0xcb40007f060a7421 */ /* 0x040fe20000000000 */
[----:B------:R-:W-:Y:S01]  /*1340*/  SHF.L.U32 R6, R6, 0x17, RZ ;  /* 0x0000001706067819 */ /* 0x000fe200000006ff */
[C---:B------:R-:W-:Y:S02]  /*1350*/  FADD R16, R12.reuse, -12583039 ;  /* 0xcb40007f0c107421 */ /* 0x040fe40000000000 */
[----:B------:R-:W-:Y:S01]  /*1360*/  FFMA R10, R9, 1.4426950216293334961, -R10 ;  /* 0x3fb8aa3b090a7823 */ /* 0x000fe2000000080a */
[----:B------:R-:W-:Y:S01]  /*1370*/  SHF.L.U32 R12, R12, 0x17, RZ ;  /* 0x000000170c0c7819 */ /* 0x000fe200000006ff */
[----:B------:R-:W-:Y:S02]  /*1380*/  FFMA R16, R11, 1.4426950216293334961, -R16 ;  /* 0x3fb8aa3b0b107823 */ /* 0x000fe40000000810 */
[----:B------:R-:W-:Y:S02]  /*1390*/  FFMA R10, R9, 1.925963033500011079e-08, R10 ;  /* 0x32a57060090a7823 */ /* 0x000fe4000000000a */
[----:B------:R-:W-:-:S02]  /*13a0*/  FFMA R16, R11, 1.925963033500011079e-08, R16 ;  /* 0x32a570600b107823 */ /* 0x000fc40000000010 */
[----:B------:R-:W0:Y:S08]  /*13b0*/  MUFU.EX2 R9, R10 ;  /* 0x0000000a00097308 */ /* 0x000e300000000800 */
[----:B------:R-:W1:Y:S01]  /*13c0*/  MUFU.EX2 R11, R16 ;  /* 0x00000010000b7308 */ /* 0x000e620000000800 */
[----:B0-----:R-:W-:-:S04]  /*13d0*/  FMUL R9, R6, R9 ;  /* 0x0000000906097220 */ /* 0x001fc80000400000 */
[----:B------:R-:W-:Y:S01]  /*13e0*/  FADD R14, R14, R9 ;  /* 0x000000090e0e7221 */ /* 0x000fe20000000000 */
[----:B------:R0:W-:Y:S01]  /*13f0*/  STG.E desc[UR10][R2.64], R9 ;  /* 0x0000000902007986 */ /* 0x0001e2000c10190a */
[----:B-1----:R-:W-:-:S04]  /*1400*/  FMUL R11, R12, R11 ;  /* 0x0000000b0c0b7220 */ /* 0x002fc80000400000 */
[----:B------:R-:W-:Y:S01]  /*1410*/  FADD R14, R14, R11 ;  /* 0x0000000b0e0e7221 */ /* 0x000fe20000000000 */
[----:B------:R0:W-:Y:S06]  /*1420*/  STG.E desc[UR10][R2.64+0x4], R11 ;  /* 0x0000040b02007986 */ /* 0x0001ec000c10190a */
.L_x_64:
[----:B------:R-:W-:Y:S05]  /*1430*/  @P2 BRA `(.L_x_60) ;  /* 0x0000000000442947 */ /* 0x000fea0003800000 */
[----:B0-----:R-:W0:Y:S01]  /*1440*/  LDC.64 R2, c[0x0][0x380] ;  /* 0x0000e000ff027b82 */ /* 0x001e220000000a00 */
[----:B------:R-:W-:-:S05]  /*1450*/  IADD3 R7, PT, PT, R7, R8, RZ ;  /* 0x0000000807077210 */ /* 0x000fca0007ffe0ff */
[----:B0-----:R-:W-:-:S05]  /*1460*/  IMAD.WIDE R2, R7, 0x4, R2 ;  /* 0x0000000407027825 */ /* 0x001fca00078e0202 */
[----:B------:R-:W2:Y:S01]  /*1470*/  LDG.E R7, desc[UR10][R2.64] ;  /* 0x0000000a02077981 */ /* 0x000ea2000c1e1900 */
[----:B------:R-:W-:Y:S01]  /*1480*/  HFMA2 R6, -RZ, RZ, 0.96630859375, -0.0022525787353515625 ;  /* 0x3bbb989dff067431 */ /* 0x000fe200000001ff */
[----:B------:R-:W-:Y:S01]  /*1490*/  MOV R9, 0x437c0000 ;  /* 0x437c000000097802 */ /* 0x000fe20000000f00 */
[----:B--2---:R-:W-:-:S04]  /*14a0*/  FADD R7, R7, -R4 ;  /* 0x8000000407077221 */ /* 0x004fc80000000000 */
[----:B------:R-:W-:-:S04]  /*14b0*/  FFMA.SAT R4, R7, R6, 0.5 ;  /* 0x3f00000007047423 */ /* 0x000fc80000002006 */
[----:B------:R-:W-:-:S04]  /*14c0*/  FFMA.RM R4, R4, R9, 12582913 ;  /* 0x4b40000104047423 */ /* 0x000fc80000004009 */
[C---:B------:R-:W-:Y:S01]  /*14d0*/  FADD R6, R4.reuse, -12583039 ;  /* 0xcb40007f04067421 */ /* 0x040fe20000000000 */
[----:B------:R-:W-:-:S03]  /*14e0*/  SHF.L.U32 R4, R4, 0x17, RZ ;  /* 0x0000001704047819 */ /* 0x000fc600000006ff */
[----:B------:R-:W-:-:S04]  /*14f0*/  FFMA R6, R7, 1.4426950216293334961, -R6 ;  /* 0x3fb8aa3b07067823 */ /* 0x000fc80000000806 */
[----:B------:R-:W-:-:S04]  /*1500*/  FFMA R6, R7, 1.925963033500011079e-08, R6 ;  /* 0x32a5706007067823 */ /* 0x000fc80000000006 */
[----:B------:R-:W0:Y:S02]  /*1510*/  MUFU.EX2 R7, R6 ;  /* 0x0000000600077308 */ /* 0x000e240000000800 */
[----:B0-----:R-:W-:-:S04]  /*1520*/  FMUL R7, R4, R7 ;  /* 0x0000000704077220 */ /* 0x001fc80000400000 */
[----:B------:R-:W-:Y:S01]  /*1530*/  FADD R14, R14, R7 ;  /* 0x000000070e0e7221 */ /* 0x000fe20000000000 */
[----:B------:R1:W-:Y:S06]  /*1540*/  STG.E desc[UR10][R2.64], R7 ;  /* 0x0000000702007986 */ /* 0x0003ec000c10190a */
.L_x_60:
[----:B------:R-:W-:Y:S05]  /*1550*/  @!P0 EXIT ;  /* 0x000000000000894d */ /* 0x000fea0003800000 */
[----:B------:R-:W-:Y:S01]  /*1560*/  ISETP.GE.U32.AND P0, PT, R0, 0x10, PT ;  /* 0x000000100000780c */ /* 0x000fe20003f06070 */
[----:B-1----:R-:W-:Y:S01]  /*1570*/  HFMA2 R7, -RZ, RZ, 0, 0 ;  /* 0x00000000ff077431 */ /* 0x002fe200000001ff */
[----:B0-----:R-:W-:Y:S01]  /*1580*/  FMNMX R3, R14, 9.9999999392252902908e-09, !PT ;  /* 0x322bcc770e037809 */ /* 0x001fe20007800000 */
        /* <DEDUP_REMOVED lines=9> */
.L_x_98:
        /* <DEDUP_REMOVED lines=8> */
[----:B0-----:R-:W-:-:S04]  /*16a0*/  FFMA R9, -R3, R12, 1 ;  /* 0x3f80000003097423 */ /* 0x001fc8000000010c */
[----:B------:R-:W-:Y:S01]  /*16b0*/  FFMA R9, R12, R9, R12 ;  /* 0x000000090c097223 */ /* 0x000fe2000000000c */
[----:B--2---:R-:W0:Y:S03]  /*16c0*/  FCHK P0, R0, R3 ;  /* 0x0000000300007302 */ /* 0x004e260000000000 */
[----:B------:R-:W-:-:S04]  /*16d0*/  FFMA R12, R0, R9, RZ ;  /* 0x00000009000c7223 */ /* 0x000fc800000000ff */
[----:B------:R-:W-:-:S04]  /*16e0*/  FFMA R11, -R3, R12, R0 ;  /* 0x0000000c030b7223 */ /* 0x000fc80000000100 */
[----:B------:R-:W-:Y:S01]  /*16f0*/  FFMA R9, R9, R11, R12 ;  /* 0x0000000b09097223 */ /* 0x000fe2000000000c */
[----:B0-----:R-:W-:Y:S06]  /*1700*/  @!P0 BRA `(.L_x_67) ;  /* 0x0000000000088947 */ /* 0x001fec0003800000 */
[----:B------:R-:W-:-:S07]  /*1710*/  MOV R12, 0x1730 ;  /* 0x00001730000c7802 */ /* 0x000fce0000000f00 */
[----:B------:R-:W-:Y:S05]  /*1720*/  CALL.REL.NOINC `($__internal_1_$__cuda_sm3x_div_rn_noftz_f32_slowpath) ;  /* 0x0000001c00547944 */ /* 0x000fea0003c00000 */
.L_x_67:
[----:B------:R-:W-:Y:S05]  /*1730*/  BSYNC.RECONVERGENT B2 ;  /* 0x0000000000027941 */ /* 0x000fea0003800200 */
.L_x_66:
[----:B------:R-:W2:Y:S01]  /*1740*/  LDG.E R14, desc[UR10][R4.64+-0x1c] ;  /* 0xffffe40a040e7981 */ /* 0x000ea2000c1e1900 */
[----:B------:R-:W0:Y:S01]  /*1750*/  MUFU.RCP R0, R3 ;  /* 0x0000000300007308 */ /* 0x000e220000001000 */
[----:B------:R-:W-:Y:S02]  /*1760*/  BSSY.RECONVERGENT B2, `(.L_x_68) ;  /* 0x000000d000027945 */ /* 0x000fe40003800200 */
[----:B------:R1:W-:Y:S01]  /*1770*/  STG.E desc[UR10][R4.64+-0x20], R9 ;  /* 0xffffe00904007986 */ /* 0x0003e2000c10190a */
[----:B0-----:R-:W-:-:S04]  /*1780*/  FFMA R11, -R3, R0, 1 ;  /* 0x3f800000030b7423 */ /* 0x001fc80000000100 */
[----:B------:R-:W-:Y:S01]  /*1790*/  FFMA R0, R0, R11, R0 ;  /* 0x0000000b00007223 */ /* 0x000fe20000000000 */
[----:B--2---:R-:W0:Y:S03]  /*17a0*/  FCHK P0, R14, R3 ;  /* 0x000000030e007302 */ /* 0x004e260000000000 */
[----:B------:R-:W-:-:S04]  /*17b0*/  FFMA R11, R0, R14, RZ ;  /* 0x0000000e000b7223 */ /* 0x000fc800000000ff */
[----:B------:R-:W-:-:S04]  /*17c0*/  FFMA R12, -R3, R11, R14 ;  /* 0x0000000b030c7223 */ /* 0x000fc8000000010e */
[----:B------:R-:W-:Y:S01]  /*17d0*/  FFMA R11, R0, R12, R11 ;  /* 0x0000000c000b7223 */ /* 0x000fe2000000000b */
[----:B01----:R-:W-:Y:S06]  /*17e0*/  @!P0 BRA `(.L_x_69) ;  /* 0x0000000000108947 */ /* 0x003fec0003800000 */
[----:B------:R-:W-:Y:S02]  /*17f0*/  MOV R0, R14 ;  /* 0x0000000e00007202 */ /* 0x000fe40000000f00 */
[----:B------:R-:W-:-:S07]  /*1800*/  MOV R12, 0x1820 ;  /* 0x00001820000c7802 */ /* 0x000fce0000000f00 */
[----:B------:R-:W-:Y:S05]  /*1810*/  CALL.REL.NOINC `($__internal_1_$__cuda_sm3x_div_rn_noftz_f32_slowpath) ;  /* 0x0000001c00187944 */ /* 0x000fea0003c00000 */
[----:B------:R-:W-:-:S07]  /*1820*/  MOV R11, R9 ;  /* 0x00000009000b7202 */ /* 0x000fce0000000f00 */
.L_x_69:
[----:B------:R-:W-:Y:S05]  /*1830*/  BSYNC.RECONVERGENT B2 ;  /* 0x0000000000027941 */ /* 0x000fea0003800200 */
.L_x_68:
        /* <DEDUP_REMOVED lines=14> */
.L_x_71:
[----:B------:R-:W-:Y:S05]  /*1920*/  BSYNC.RECONVERGENT B2 ;  /* 0x0000000000027941 */ /* 0x000fea0003800200 */
.L_x_70:
        /* <DEDUP_REMOVED lines=15> */
.L_x_73:
[----:B------:R-:W-:Y:S05]  /*1a20*/  BSYNC.RECONVERGENT B2 ;  /* 0x0000000000027941 */ /* 0x000fea0003800200 */
.L_x_72:
        /* <DEDUP_REMOVED lines=14> */
.L_x_75:
[----:B------:R-:W-:Y:S05]  /*1b10*/  BSYNC.RECONVERGENT B2 ;  /* 0x0000000000027941 */ /* 0x000fea0003800200 */
.L_x_74:
        /* <DEDUP_REMOVED lines=15> */
.L_x_77:
[----:B------:R-:W-:Y:S05]  /*1c10*/  BSYNC.RECONVERGENT B2 ;  /* 0x0000000000027941 */ /* 0x000fea0003800200 */
.L_x_76:
        /* <DEDUP_REMOVED lines=14> */
.L_x_79:
[----:B------:R-:W-:Y:S05]  /*1d00*/  BSYNC.RECONVERGENT B2 ;  /* 0x0000000000027941 */ /* 0x000fea0003800200 */
.L_x_78:
        /* <DEDUP_REMOVED lines=15> */
.L_x_81:
[----:B------:R-:W-:Y:S05]  /*1e00*/  BSYNC.RECONVERGENT B2 ;  /* 0x0000000000027941 */ /* 0x000fea0003800200 */
.L_x_80:
        /* <DEDUP_REMOVED lines=14> */
.L_x_83:
[----:B------:R-:W-:Y:S05]  /*1ef0*/  BSYNC.RECONVERGENT B2 ;  /* 0x0000000000027941 */ /* 0x000fea0003800200 */
.L_x_82:
        /* <DEDUP_REMOVED lines=15> */
.L_x_85:
[----:B------:R-:W-:Y:S05]  /*1ff0*/  BSYNC.RECONVERGENT B2 ;  /* 0x0000000000027941 */ /* 0x000fea0003800200 */
.L_x_84:
        /* <DEDUP_REMOVED lines=14> */
.L_x_87:
[----:B------:R-:W-:Y:S05]  /*20e0*/  BSYNC.RECONVERGENT B2 ;  /* 0x0000000000027941 */ /* 0x000fea0003800200 */
.L_x_86:
        /* <DEDUP_REMOVED lines=15> */
.L_x_89:
[----:B------:R-:W-:Y:S05]  /*21e0*/  BSYNC.RECONVERGENT B2 ;  /* 0x0000000000027941 */ /* 0x000fea0003800200 */
.L_x_88:
        /* <DEDUP_REMOVED lines=14> */
.L_x_91:
[----:B------:R-:W-:Y:S05]  /*22d0*/  BSYNC.RECONVERGENT B2 ;  /* 0x0000000000027941 */ /* 0x000fea0003800200 */
.L_x_90:
        /* <DEDUP_REMOVED lines=15> */
.L_x_93:
[----:B------:R-:W-:Y:S05]  /*23d0*/  BSYNC.RECONVERGENT B2 ;  /* 0x0000000000027941 */ /* 0x000fea0003800200 */
.L_x_92:
        /* <DEDUP_REMOVED lines=14> */
.L_x_95:
[----:B------:R-:W-:Y:S05]  /*24c0*/  BSYNC.RECONVERGENT B2 ;  /* 0x0000000000027941 */ /* 0x000fea0003800200 */
.L_x_94:
        /* <DEDUP_REMOVED lines=15> */
.L_x_97:
[----:B------:R-:W-:Y:S05]  /*25c0*/  BSYNC.RECONVERGENT B2 ;  /* 0x0000000000027941 */ /* 0x000fea0003800200 */
.L_x_96:
[----:B------:R0:W-:Y:S01]  /*25d0*/  STG.E desc[UR10][R4.64+0x1c], R11 ;  /* 0x00001c0b04007986 */ /* 0x0001e2000c10190a */
[----:B------:R-:W-:Y:S01]  /*25e0*/  IADD3 R6, PT, PT, R6, 0x10, RZ ;  /* 0x0000001006067810 */ /* 0x000fe20007ffe0ff */
[----:B------:R-:W-:Y:S06]  /*25f0*/  @P2 BRA `(.L_x_98) ;  /* 0xfffffff000082947 */ /* 0x000fec000383ffff */
.L_x_65:
        /* <DEDUP_REMOVED lines=12> */
[----:B0-----:R-:W-:-:S04]  /*26c0*/  FFMA R9, -R3, R0, 1 ;  /* 0x3f80000003097423 */ /* 0x001fc80000000100 */
[----:B------:R-:W-:Y:S02]  /*26d0*/  FFMA R0, R0, R9, R0 ;  /* 0x0000000900007223 */ /* 0x000fe40000000000 */
[----:B--2---:R-:W0:Y:S02]  /*26e0*/  FCHK P0, R8, R3 ;  /* 0x0000000308007302 */ /* 0x004e240000000000 */
[----:B------:R-:W-:-:S04]  /*26f0*/  FFMA R6, R0, R8, RZ ;  /* 0x0000000800067223 */ /* 0x000fc800000000ff */
[----:B------:R-:W-:-:S04]  /*2700*/  FFMA R9, -R3, R6, R8 ;  /* 0x0000000603097223 */ /* 0x000fc80000000108 */
[----:B------:R-:W-:Y:S01]  /*2710*/  FFMA R9, R0, R9, R6 ;  /* 0x0000000900097223 */ /* 0x000fe20000000006 */
[----:B0-----:R-:W-:Y:S06]  /*2720*/  @!P0 BRA `(.L_x_101) ;  /* 0x00000000000c8947 */ /* 0x001fec0003800000 */
[----:B------:R-:W-:Y:S02]  /*2730*/  MOV R0, R8 ;  /* 0x0000000800007202 */ /* 0x000fe40000000f00 */
[----:B------:R-:W-:-:S07]  /*2740*/  MOV R12, 0x2760 ;  /* 0x00002760000c7802 */ /* 0x000fce0000000f00 */
[----:B------:R-:W-:Y:S05]  /*2750*/  CALL.REL.NOINC `($__internal_1_$__cuda_sm3x_div_rn_noftz_f32_slowpath) ;  /* 0x0000000c00487944 */ /* 0x000fea0003c00000 */
.L_x_101:
[----:B------:R-:W-:Y:S05]  /*2760*/  BSYNC.RECONVERGENT B2 ;  /* 0x0000000000027941 */ /* 0x000fea0003800200 */
.L_x_100:
        /* <DEDUP_REMOVED lines=15> */
.L_x_103:
[----:B------:R-:W-:Y:S05]  /*2860*/  BSYNC.RECONVERGENT B2 ;  /* 0x0000000000027941 */ /* 0x000fea0003800200 */
.L_x_102:
        /* <DEDUP_REMOVED lines=14> */
.L_x_105:
[----:B------:R-:W-:Y:S05]  /*2950*/  BSYNC.RECONVERGENT B2 ;  /* 0x0000000000027941 */ /* 0x000fea0003800200 */
.L_x_104:
        /* <DEDUP_REMOVED lines=15> */
.L_x_107:
[----:B------:R-:W-:Y:S05]  /*2a50*/  BSYNC.RECONVERGENT B2 ;  /* 0x0000000000027941 */ /* 0x000fea0003800200 */
.L_x_106:
        /* <DEDUP_REMOVED lines=14> */
.L_x_109:
[----:B------:R-:W-:Y:S05]  /*2b40*/  BSYNC.RECONVERGENT B2 ;  /* 0x0000000000027941 */ /* 0x000fea0003800200 */
.L_x_108:
        /* <DEDUP_REMOVED lines=15> */
.L_x_111:
[----:B------:R-:W-:Y:S05]  /*2c40*/  BSYNC.RECONVERGENT B2 ;  /* 0x0000000000027941 */ /* 0x000fea0003800200 */
.L_x_110:
        /* <DEDUP_REMOVED lines=14> */
.L_x_113:
[----:B------:R-:W-:Y:S05]  /*2d30*/  BSYNC.RECONVERGENT B2 ;  /* 0x0000000000027941 */ /* 0x000fea0003800200 */
.L_x_112:
        /* <DEDUP_REMOVED lines=15> */
.L_x_115:
[----:B------:R-:W-:Y:S05]  /*2e30*/  BSYNC.RECONVERGENT B2 ;  /* 0x0000000000027941 */ /* 0x000fea0003800200 */
.L_x_114:
[----:B------:R1:W-:Y:S01]  /*2e40*/  STG.E desc[UR10][R4.64+0x1c], R11 ;  /* 0x00001c0b04007986 */ /* 0x0003e2000c10190a */
[----:B------:R-:W-:-:S07]  /*2e50*/  IADD3 R7, PT, PT, R7, 0x8, RZ ;  /* 0x0000000807077810 */ /* 0x000fce0007ffe0ff */
.L_x_99:
[----:B------:R-:W-:-:S13]  /*2e60*/  ISETP.NE.AND P0, PT, RZ, UR4, PT ;  /* 0x00000004ff007c0c */ /* 0x000fda000bf05270 */
[----:B------:R-:W-:Y:S05]  /*2e70*/  @!P0 EXIT ;  /* 0x000000000000894d */ /* 0x000fea0003800000 */
[----:B------:R-:W2:Y:S01]  /*2e80*/  LDCU UR5, c[0x0][0x38c] ;  /* 0x00007180ff0577ac */ /* 0x000ea20008000800 */
[----:B------:R-:W-:Y:S02]  /*2e90*/  UISETP.GE.U32.AND UP0, UPT, UR4, 0x4, UPT ;  /* 0x000000040400788c */ /* 0x000fe4000bf06070 */
[----:B--2---:R-:W-:-:S07]  /*2ea0*/  ULOP3.LUT UR5, UR5, 0x3, URZ, 0xc0, !UPT ;  /* 0x0000000305057892 */ /* 0x004fce000f8ec0ff */
[----:B------:R-:W-:Y:S05]  /*2eb0*/  BRA.U !UP0, `(.L_x_116) ;  /* 0x0000000508087547 */ /* 0x000fea000b800000 */
[----:B01----:R-:W0:Y:S01]  /*2ec0*/  LDC.64 R4, c[0x0][0x380] ;  /* 0x0000e000ff047b82 */ /* 0x003e220000000a00 */
        /* <DEDUP_REMOVED lines=15> */
.L_x_118:
[----:B------:R-:W-:Y:S05]  /*2fc0*/  BSYNC.RECONVERGENT B2 ;  /* 0x0000000000027941 */ /* 0x000fea0003800200 */
.L_x_117:
        /* <DEDUP_REMOVED lines=15> */
.L_x_120:
[----:B------:R-:W-:Y:S05]  /*30c0*/  BSYNC.RECONVERGENT B2 ;  /* 0x0000000000027941 */ /* 0x000fea0003800200 */
.L_x_119:
        /* <DEDUP_REMOVED lines=14> */
.L_x_122:
[----:B------:R-:W-:Y:S05]  /*31b0*/  BSYNC.RECONVERGENT B2 ;  /* 0x0000000000027941 */ /* 0x000fea0003800200 */
.L_x_121:
        /* <DEDUP_REMOVED lines=15> */
.L_x_124:
[----:B------:R-:W-:Y:S05]  /*32b0*/  BSYNC.RECONVERGENT B2 ;  /* 0x0000000000027941 */ /* 0x000fea0003800200 */
.L_x_123:
[----:B------:R2:W-:Y:S01]  /*32c0*/  STG.E desc[UR10][R4.64+0xc], R11 ;  /* 0x00000c0b04007986 */ /* 0x0005e2000c10190a */
[----:B------:R-:W-:-:S07]  /*32d0*/  IADD3 R7, PT, PT, R7, 0x4, RZ ;  /* 0x0000000407077810 */ /* 0x000fce0007ffe0ff */
.L_x_116:
[----:B------:R-:W-:-:S13]  /*32e0*/  ISETP.NE.AND P0, PT, RZ, UR5, PT ;  /* 0x00000005ff007c0c */ /* 0x000fda000bf05270 */
[----:B------:R-:W-:Y:S05]  /*32f0*/  @!P0 EXIT ;  /* 0x000000000000894d */ /* 0x000fea0003800000 */
[----:B012---:R-:W0:Y:S01]  /*3300*/  LDC.64 R4, c[0x0][0x380] ;  /* 0x0000e000ff047b82 */ /* 0x007e220000000a00 */
[----:B------:R-:W-:Y:S01]  /*3310*/  IADD3 R13, PT, PT, R2, R7, RZ ;  /* 0x00000007020d7210 */ /* 0x000fe20007ffe0ff */
[----:B------:R-:W-:-:S12]  /*3320*/  UIADD3 UR4, UPT, UPT, -UR5, URZ, URZ ;  /* 0x000000ff05047290 */ /* 0x000fd8000fffe1ff */
.L_x_127:
[----:B01----:R-:W-:-:S05]  /*3330*/  IMAD.WIDE R6, R13, 0x4, R4 ;  /* 0x000000040d067825 */ /* 0x003fca00078e0204 */
[----:B------:R-:W2:Y:S01]  /*3340*/  LDG.E R8, desc[UR10][R6.64] ;  /* 0x0000000a06087981 */ /* 0x000ea2000c1e1900 */
[----:B------:R-:W0:Y:S01]  /*3350*/  MUFU.RCP R0, R3 ;  /* 0x0000000300007308 */ /* 0x000e220000001000 */
[----:B------:R-:W-:Y:S01]  /*3360*/  UIADD3 UR4, UPT, UPT, UR4, 0x1, URZ ;  /* 0x0000000104047890 */ /* 0x000fe2000fffe0ff */
[----:B------:R-:W-:Y:S03]  /*3370*/  BSSY.RECONVERGENT B2, `(.L_x_125) ;  /* 0x000000c000027945 */ /* 0x000fe60003800200 */
[----:B------:R-:W-:Y:S01]  /*3380*/  UISETP.NE.AND UP0, UPT, UR4, URZ, UPT ;  /* 0x000000ff0400728c */ /* 0x000fe2000bf05270 */
[----:B0-----:R-:W-:-:S04]  /*3390*/  FFMA R9, -R3, R0, 1 ;  /* 0x3f80000003097423 */ /* 0x001fc80000000100 */
[----:B------:R-:W-:Y:S01]  /*33a0*/  FFMA R0, R0, R9, R0 ;  /* 0x0000000900007223 */ /* 0x000fe20000000000 */
[----:B--2---:R-:W0:Y:S03]  /*33b0*/  FCHK P0, R8, R3 ;  /* 0x0000000308007302 */ /* 0x004e260000000000 */
[----:B------:R-:W-:-:S04]  /*33c0*/  FFMA R2, R0, R8, RZ ;  /* 0x0000000800027223 */ /* 0x000fc800000000ff */
[----:B------:R-:W-:-:S04]  /*33d0*/  FFMA R9, -R3, R2, R8 ;  /* 0x0000000203097223 */ /* 0x000fc80000000108 */
[----:B------:R-:W-:Y:S01]  /*33e0*/  FFMA R9, R0, R9, R2 ;  /* 0x0000000900097223 */ /* 0x000fe20000000002 */
[----:B0-----:R-:W-:Y:S06]  /*33f0*/  @!P0 BRA `(.L_x_126) ;  /* 0x00000000000c8947 */ /* 0x001fec0003800000 */
[----:B------:R-:W-:Y:S02]  /*3400*/  MOV R0, R8 ;  /* 0x0000000800007202 */ /* 0x000fe40000000f00 */
[----:B------:R-:W-:-:S07]  /*3410*/  MOV R12, 0x3430 ;  /* 0x00003430000c7802 */ /* 0x000fce0000000f00 */
[----:B------:R-:W-:Y:S05]  /*3420*/  CALL.REL.NOINC `($__internal_1_$__cuda_sm3x_div_rn_noftz_f32_slowpath) ;  /* 0x0000000000147944 */ /* 0x000fea0003c00000 */
.L_x_126:
[----:B------:R-:W-:Y:S05]  /*3430*/  BSYNC.RECONVERGENT B2 ;  /* 0x0000000000027941 */ /* 0x000fea0003800200 */
.L_x_125:
[----:B------:R1:W-:Y:S01]  /*3440*/  STG.E desc[UR10][R6.64], R9 ;  /* 0x0000000906007986 */ /* 0x0003e2000c10190a */
[----:B------:R-:W-:Y:S01]  /*3450*/  IADD3 R13, PT, PT, R13, 0x1, RZ ;  /* 0x000000010d0d7810 */ /* 0x000fe20007ffe0ff */
[----:B------:R-:W-:Y:S06]  /*3460*/  BRA.U UP0, `(.L_x_127) ;  /* 0xfffffffd00b07547 */ /* 0x000fec000b83ffff */
[----:B------:R-:W-:Y:S05]  /*3470*/  EXIT ;  /* 0x000000000000794d */ /* 0x000fea0003800000 */
        .weak           $__internal_1_$__cuda_sm3x_div_rn_noftz_f32_slowpath
        .type           $__internal_1_$__cuda_sm3x_div_rn_noftz_f32_slowpath,@function
        .size           $__internal_1_$__cuda_sm3x_div_rn_noftz_f32_slowpath,(.L_x_144 - $__internal_1_$__cuda_sm3x_div_rn_noftz_f32_slowpath)
$__internal_1_$__cuda_sm3x_div_rn_noftz_f32_slowpath:
        /* <DEDUP_REMOVED lines=35> */
.L_x_129:
[----:B------:R-:W-:Y:S01]  /*36b0*/  LEA R16, R11, 0xc0800000, 0x17 ;  /* 0xc08000000b107811 */ /* 0x000fe200078eb8ff */
[----:B------:R-:W-:Y:S01]  /*36c0*/  BSSY.RECONVERGENT B1, `(.L_x_134) ;  /* 0x0000036000017945 */ /* 0x000fe20003800200 */
[----:B------:R-:W-:Y:S02]  /*36d0*/  IADD3 R14, PT, PT, R14, -0x7f, RZ ;  /* 0xffffff810e0e7810 */ /* 0x000fe40007ffe0ff */
[----:B------:R-:W-:-:S03]  /*36e0*/  IADD3 R18, PT, PT, -R16, R15, RZ ;  /* 0x0000000f10127210 */ /* 0x000fc60007ffe1ff */
[----:B------:R-:W-:Y:S01]  /*36f0*/  IMAD R0, R14, -0x800000, R0 ;  /* 0xff8000000e007824 */ /* 0x000fe200078e0200 */
[----:B------:R-:W0:Y:S01]  /*3700*/  MUFU.RCP R16, R18 ;  /* 0x0000001200107308 */ /* 0x000e220000001000 */
[----:B------:R-:W-:Y:S01]  /*3710*/  FADD.FTZ R17, -R18, -RZ ;  /* 0x800000ff12117221 */ /* 0x000fe20000010100 */
[----:B------:R-:W-:-:S04]  /*3720*/  IADD3 R14, PT, PT, R14, 0x7f, -R11 ;  /* 0x0000007f0e0e7810 */ /* 0x000fc80007ffe80b */
[----:B------:R-:W-:Y:S01]  /*3730*/  IADD3 R14, PT, PT, R14, R9, RZ ;  /* 0x000000090e0e7210 */ /* 0x000fe20007ffe0ff */
[----:B0-----:R-:W-:-:S04]  /*3740*/  FFMA R15, R16, R17, 1 ;  /* 0x3f800000100f7423 */ /* 0x001fc80000000011 */
[----:B------:R-:W-:-:S04]  /*3750*/  FFMA R15, R16, R15, R16 ;  /* 0x0000000f100f7223 */ /* 0x000fc80000000010 */
[----:B------:R-:W-:-:S04]  /*3760*/  FFMA R16, R0, R15, RZ ;  /* 0x0000000f00107223 */ /* 0x000fc800000000ff */
[----:B------:R-:W-:-:S04]  /*3770*/  FFMA R19, R17, R16, R0 ;  /* 0x0000001011137223 */ /* 0x000fc80000000000 */
[----:B------:R-:W-:-:S04]  /*3780*/  FFMA R16, R15, R19, R16 ;  /* 0x000000130f107223 */ /* 0x000fc80000000010 */
[----:B------:R-:W-:-:S04]  /*3790*/  FFMA R17, R17, R16, R0 ;  /* 0x0000001011117223 */ /* 0x000fc80000000000 */
        /* <DEDUP_REMOVED lines=16> */
[----:B------:R-:W-:Y:S02]  /*38a0*/  ISETP.NE.AND P1, PT, R11, RZ, PT ;  /* 0x000000ff0b00720c */ /* 0x000fe40003f25270 */
        /* <DEDUP_REMOVED lines=19> */
.L_x_136:
[----:B------:R-:W-:-:S04]  /*39e0*/  LOP3.LUT R0, R0, 0x80000000, RZ, 0xc0, !PT ;  /* 0x8000000000007812 */ /* 0x000fc800078ec0ff */
[----:B------:R-:W-:Y:S01]  /*39f0*/  LOP3.LUT R0, R0, 0x7f800000, RZ, 0xfc, !PT ;  /* 0x7f80000000007812 */ /* 0x000fe200078efcff */
[----:B------:R-:W-:Y:S06]  /*3a00*/  BRA `(.L_x_137) ;  /* 0x0000000000047947 */ /* 0x000fec0003800000 */
.L_x_135:
[----:B------:R-:W-:-:S07]  /*3a10*/  LEA R0, R14, R0, 0x17 ;  /* 0x000000000e007211 */ /* 0x000fce00078eb8ff */
.L_x_137:
[----:B------:R-:W-:Y:S05]  /*3a20*/  BSYNC.RECONVERGENT B1 ;  /* 0x0000000000017941 */ /* 0x000fea0003800200 */
.L_x_134:
[----:B------:R-:W-:Y:S05]  /*3a30*/  BRA `(.L_x_138) ;  /* 0x0000000000207947 */ /* 0x000fea0003800000 */
.L_x_133:
[----:B------:R-:W-:-:S04]  /*3a40*/  LOP3.LUT R0, R15, 0x80000000, R0, 0x48, !PT ;  /* 0x800000000f007812 */ /* 0x000fc800078e4800 */
[----:B------:R-:W-:Y:S01]  /*3a50*/  LOP3.LUT R0, R0, 0x7f800000, RZ, 0xfc, !PT ;  /* 0x7f80000000007812 */ /* 0x000fe200078efcff */
[----:B------:R-:W-:Y:S06]  /*3a60*/  BRA `(.L_x_138) ;  /* 0x0000000000147947 */ /* 0x000fec0003800000 */
.L_x_132:
[----:B------:R-:W-:Y:S01]  /*3a70*/  LOP3.LUT R0, R15, 0x80000000, R0, 0x48, !PT ;  /* 0x800000000f007812 */ /* 0x000fe200078e4800 */
[----:B------:R-:W-:Y:S06]  /*3a80*/  BRA `(.L_x_138) ;  /* 0x00000000000c7947 */ /* 0x000fec0003800000 */
.L_x_131:
[----:B------:R-:W0:Y:S01]  /*3a90*/  MUFU.RSQ R0, -QNAN ;  /* 0xffc0000000007908 */ /* 0x000e220000001400 */
[----:B------:R-:W-:Y:S05]  /*3aa0*/  BRA `(.L_x_138) ;  /* 0x0000000000047947 */ /* 0x000fea0003800000 */
.L_x_130:
[----:B------:R-:W-:-:S07]  /*3ab0*/  FADD.FTZ R0, R0, R3 ;  /* 0x0000000300007221 */ /* 0x000fce0000010000 */
.L_x_138:
[----:B------:R-:W-:Y:S05]  /*3ac0*/  BSYNC.RECONVERGENT B0 ;  /* 0x0000000000007941 */ /* 0x000fea0003800200 */
.L_x_128:
[----:B------:R-:W-:Y:S01]  /*3ad0*/  HFMA2 R15, -RZ, RZ, 0, 0 ;  /* 0x00000000ff0f7431 */ /* 0x000fe200000001ff */
[----:B------:R-:W-:Y:S02]  /*3ae0*/  MOV R14, R12 ;  /* 0x0000000c000e7202 */ /* 0x000fe40000000f00 */
[----:B0-----:R-:W-:Y:S02]  /*3af0*/  MOV R9, R0 ;  /* 0x0000000000097202 */ /* 0x001fe40000000f00 */
[----:B------:R-:W-:Y:S05]  /*3b00*/  RET.REL.NODEC R14 `(_Z7softmaxPfii) ;  /* 0xffffffc40e3c7950 */ /* 0x000fea0003c3ffff */
.L_x_139:
        /* <DEDUP_REMOVED lines=15> */
.L_x_144:


//--------------------- .text._Z8matmul_TPKfS0_Pfiii --------------------------
	.section	.text._Z8matmul_TPKfS0_Pfiii,"ax",@progbits
	.align	128
        .global         _Z8matmul_TPKfS0_Pfiii
        .type           _Z8matmul_TPKfS0_Pfiii,@function
        .size           _Z8matmul_TPKfS0_Pfiii,(.L_x_148 - _Z8matmul_TPKfS0_Pfiii)
        .other          _Z8matmul_TPKfS0_Pfiii,@"STO_CUDA_ENTRY STV_DEFAULT"
_Z8matmul_TPKfS0_Pfiii:
.text._Z8matmul_TPKfS0_Pfiii:
[----:B------:R-:W-:Y:S01]  /*0000*/  LDC R1, c[0x0][0x37c] ;  /* 0x0000df00ff017b82 */ /* 0x000fe20000000800 */
[----:B------:R-:W0:Y:S01]  /*0010*/  S2R R22, SR_CTAID.Y ;  /* 0x0000000000167919 */ /* 0x000e220000002600 */
[----:B------:R-:W1:Y:S01]  /*0020*/  LDCU UR8, c[0x0][0x3a0] ;  /* 0x00007400ff0877ac */ /* 0x000e620008000800 */
[----:B------:R-:W-:Y:S01]  /*0030*/  HFMA2 R7, -RZ, RZ, 0, 0 ;  /* 0x00000000ff077431 */ /* 0x000fe200000001ff */
[----:B------:R-:W0:Y:S01]  /*0040*/  S2R R21, SR_TID.Y ;  /* 0x0000000000157919 */ /* 0x000e220000002200 */
[----:B------:R-:W2:Y:S01]  /*0050*/  LDCU.64 UR10, c[0x0][0x358] ;  /* 0x00006b00ff0a77ac */ /* 0x000ea20008000a00 */
[----:B------:R-:W3:Y:S01]  /*0060*/  S2R R20, SR_CTAID.X ;  /* 0x0000000000147919 */ /* 0x000ee20000002500 */
[----:B------:R-:W3:Y:S01]  /*0070*/  S2R R19, SR_TID.X ;  /* 0x0000000000137919 */ /* 0x000ee20000002100 */
[----:B-1----:R-:W-:Y:S01]  /*0080*/  UISETP.GE.AND UP0, UPT, UR8, 0x1, UPT ;  /* 0x000000010800788c */ /* 0x002fe2000bf06270 */
[----:B0-----:R-:W-:Y:S02]  /*0090*/  LEA R22, R22, R21, 0x5 ;  /* 0x0000001516167211 */ /* 0x001fe400078e28ff */
[----:B---3--:R-:W-:-:S06]  /*00a0*/  LEA R20, R20, R19, 0x5 ;  /* 0x0000001314147211 */ /* 0x008fcc00078e28ff */
[----:B--2---:R-:W-:Y:S05]  /*00b0*/  BRA.U !UP0, `(.L_x_140) ;  /* 0x0000000508c87547 */ /* 0x004fea000b800000 */
[----:B------:R-:W0:Y:S01]  /*00c0*/  S2UR UR7, SR_CgaCtaId ;  /* 0x00000000000779c3 */ /* 0x000e220000008800 */
[----:B------:R-:W-:Y:S01]  /*00d0*/  UMOV UR5, 0x400 ;  /* 0x0000040000057882 */ /* 0x000fe20000000000 */
[----:B------:R-:W-:Y:S01]  /*00e0*/  UIADD3 UR4, UPT, UPT, UR8, 0x1f, URZ ;  /* 0x0000001f08047890 */ /* 0x000fe2000fffe0ff */
[----:B------:R-:W-:Y:S01]  /*00f0*/  MOV R7, RZ ;  /* 0x000000ff00077202 */ /* 0x000fe20000000f00 */
[----:B------:R-:W-:Y:S01]  /*0100*/  UIADD3 UR6, UPT, UPT, UR5, 0x1000, URZ ;  /* 0x0000100005067890 */ /* 0x000fe2000fffe0ff */
[----:B------:R-:W-:Y:S01]  /*0110*/  IMAD R18, R20, UR8, R21 ;  /* 0x0000000814127c24 */ /* 0x000fe2000f8e0215 */
[----:B------:R-:W-:Y:S01]  /*0120*/  USHF.R.U32.HI UR4, URZ, 0x5, UR4 ;  /* 0x00000005ff047899 */ /* 0x000fe20008011604 */
[----:B------:R-:W-:Y:S01]  /*0130*/  IMAD R17, R22, UR8, R19 ;  /* 0x0000000816117c24 */ /* 0x000fe2000f8e0213 */
[----:B------:R-:W1:Y:S01]  /*0140*/  LDCU UR9, c[0x0][0x3a0] ;  /* 0x00007400ff0977ac */ /* 0x000e620008000800 */
[----:B------:R-:W2:Y:S01]  /*0150*/  LDCU UR12, c[0x0][0x398] ;  /* 0x00007300ff0c77ac */ /* 0x000ea20008000800 */
[----:B------:R-:W3:Y:S01]  /*0160*/  LDCU UR13, c[0x0][0x39c] ;  /* 0x00007380ff0d77ac */ /* 0x000ee20008000800 */
[----:B------:R-:W-:-:S02]  /*0170*/  UIADD3 UR4, UPT, UPT, -UR4, URZ, URZ ;  /* 0x000000ff04047290 */ /* 0x000fc4000fffe1ff */
[----:B0-----:R-:W-:Y:S02]  /*0180*/  ULEA UR5, UR7, UR5, 0x18 ;  /* 0x0000000507057291 */ /* 0x001fe4000f8ec0ff */
[----:B------:R-:W-:-:S04]  /*0190*/  ULEA UR6, UR7, UR6, 0x18 ;  /* 0x0000000607067291 */ /* 0x000fc8000f8ec0ff */
[----:B------:R-:W-:Y:S02]  /*01a0*/  LEA R16, R21, UR5, 0x7 ;  /* 0x0000000515107c11 */ /* 0x000fe4000f8e38ff */
[C---:B------:R-:W-:Y:S02]  /*01b0*/  LEA R0, R19.reuse, UR6, 0x2 ;  /* 0x0000000613007c11 */ /* 0x040fe4000f8e10ff */
[----:B------:R-:W-:Y:S02]  /*01c0*/  LEA R3, R19, R16, 0x2 ;  /* 0x0000001013037211 */ /* 0x000fe400078e10ff */
[----:B-123--:R-:W-:-:S07]  /*01d0*/  LEA R2, R21, R0, 0x7 ;  /* 0x0000000015027211 */ /* 0x00efce00078e38ff */
.L_x_141:
[----:B------:R-:W-:Y:S01]  /*01e0*/  UMOV UR8, UR9 ;  /* 0x0000000900087c82 */ /* 0x000fe20008000000 */
[----:B------:R-:W-:Y:S01]  /*01f0*/  HFMA2 R6, -RZ, RZ, 0, 0 ;  /* 0x00000000ff067431 */ /* 0x000fe200000001ff */
[----:B------:R-:W-:Y:S02]  /*0200*/  ISETP.GE.U32.AND P1, PT, R19, UR8, PT ;  /* 0x0000000813007c0c */ /* 0x000fe4000bf26070 */
[----:B------:R-:W-:Y:S02]  /*0210*/  ISETP.GE.U32.AND P0, PT, R21, UR8, PT ;  /* 0x0000000815007c0c */ /* 0x000fe4000bf06070 */
[----:B------:R-:W-:Y:S02]  /*0220*/  ISETP.GE.OR P1, PT, R22, UR12, P1 ;  /* 0x0000000c16007c0c */ /* 0x000fe40008f26670 */
[----:B------:R-:W-:Y:S02]  /*0230*/  ISETP.GE.OR P0, PT, R20, UR13, P0 ;  /* 0x0000000d14007c0c */ /* 0x000fe40008706670 */
        /* <DEDUP_REMOVED lines=9> */
[----:B------:R-:W-:Y:S02]  /*02d0*/  IADD3 R21, PT, PT, R21, 0x20, RZ ;  /* 0x0000002015157810 */ /* 0x000fe40007ffe0ff */
[----:B------:R-:W-:Y:S02]  /*02e0*/  IADD3 R19, PT, PT, R19, 0x20, RZ ;  /* 0x0000002013137810 */ /* 0x000fe40007ffe0ff */
[----:B------:R-:W-:Y:S02]  /*02f0*/  IADD3 R17, PT, PT, R17, 0x20, RZ ;  /* 0x0000002011117810 */ /* 0x000fe40007ffe0ff */
        /* <DEDUP_REMOVED lines=12> */
[----:B------:R-:W5:Y:S01]  /*03c0*/  LDS R23, [R0+0x300] ;  /* 0x0003000000177984 */ /* 0x000f620000000800 */
[----:B0-----:R-:W-:-:S03]  /*03d0*/  FFMA R8, R8, R26, R7 ;  /* 0x0000001a08087223 */ /* 0x001fc60000000007 */
[----:B------:R-:W0:Y:S01]  /*03e0*/  LDS R26, [R0+0x380] ;  /* 0x00038000001a7984 */ /* 0x000e220000000800 */
[----:B-1----:R-:W-:-:S03]  /*03f0*/  FFMA R9, R29, R9, R8 ;  /* 0x000000091d097223 */ /* 0x002fc60000000008 */
[----:B------:R-:W-:Y:S01]  /*0400*/  LDS R8, [R0+0x480] ;  /* 0x0004800000087984 */ /* 0x000fe20000000800 */
[----:B--2---:R-:W-:-:S03]  /*0410*/  FFMA R27, R4, R10, R9 ;  /* 0x0000000a041b7223 */ /* 0x004fc60000000009 */
[----:B------:R-:W-:Y:S04]  /*0420*/  LDS R9, [R0+0x400] ;  /* 0x0004000000097984 */ /* 0x000fe80000000800 */
[----:B------:R-:W1:Y:S01]  /*0430*/  LDS.128 R4, [R16+0x20] ;  /* 0x0000200010047984 */ /* 0x000e620000000c00 */
[----:B---3--:R-:W-:-:S03]  /*0440*/  FFMA R27, R28, R11, R27 ;  /* 0x0000000b1c1b7223 */ /* 0x008fc6000000001b */
[----:B------:R-:W2:Y:S01]  /*0450*/  LDS R11, [R0+0x500] ;  /* 0x00050000000b7984 */ /* 0x000ea20000000800 */
[----:B----4-:R-:W-:-:S03]  /*0460*/  FFMA R25, R12, R25, R27 ;  /* 0x000000190c197223 */ /* 0x010fc6000000001b */
[----:B------:R-:W-:Y:S01]  /*0470*/  LDS R29, [R0+0x900] ;  /* 0x00090000001d7984 */ /* 0x000fe20000000800 */
[----:B-----5:R-:W-:-:S03]  /*0480*/  FFMA R10, R24, R13, R25 ;  /* 0x0000000d180a7223 */ /* 0x020fc60000000019 */
[----:B------:R-:W3:Y:S01]  /*0490*/  LDS R24, [R0+0x580] ;  /* 0x0005800000187984 */ /* 0x000ee20000000800 */
[----:B------:R-:W-:-:S03]  /*04a0*/  FFMA R23, R23, R14, R10 ;  /* 0x0000000e17177223 */ /* 0x000fc6000000000a */
[----:B------:R-:W-:Y:S04]  /*04b0*/  LDS R25, [R0+0x700] ;  /* 0x0007000000197984 */ /* 0x000fe80000000800 */
[----:B------:R-:W-:Y:S01]  /*04c0*/  LDS R28, [R0+0xa80] ;  /* 0x000a8000001c7984 */ /* 0x000fe20000000800 */
[----:B0-----:R-:W-:-:S03]  /*04d0*/  FFMA R27, R26, R15, R23 ;  /* 0x0000000f1a1b7223 */ /* 0x001fc60000000017 */
[----:B------:R-:W-:Y:S04]  /*04e0*/  LDS R23, [R0+0x600] ;  /* 0x0006000000177984 */ /* 0x000fe80000000800 */
[----:B------:R-:W0:Y:S04]  /*04f0*/  LDS.128 R12, [R16+0x30] ;  /* 0x00003000100c7984 */ /* 0x000e280000000c00 */
[----:B------:R-:W4:Y:S01]  /*0500*/  LDS R26, [R0+0x680] ;  /* 0x00068000001a7984 */ /* 0x000f220000000800 */
[----:B-1----:R-:W-:-:S03]  /*0510*/  FFMA R9, R4, R9, R27 ;  /* 0x0000000904097223 */ /* 0x002fc6000000001b */
[----:B------:R-:W1:Y:S01]  /*0520*/  LDS R4, [R0+0x780] ;  /* 0x0007800000047984 */ /* 0x000e620000000800 */
[----:B------:R-:W-:-:S03]  /*0530*/  FFMA R8, R8, R5, R9 ;  /* 0x0000000508087223 */ /* 0x000fc60000000009 */
[----:B------:R-:W-:Y:S01]  /*0540*/  LDS R27, [R0+0x800] ;  /* 0x00080000001b7984 */ /* 0x000fe20000000800 */
[----:B--2---:R-:W-:-:S03]  /*0550*/  FFMA R5, R11, R6, R8 ;  /* 0x000000060b057223 */ /* 0x004fc60000000008 */
[----:B------:R-:W2:Y:S01]  /*0560*/  LDS.128 R8, [R16+0x40] ;  /* 0x0000400010087984 */ /* 0x000ea20000000c00 */
[----:B---3--:R-:W-:-:S03]  /*0570*/  FFMA R5, R24, R7, R5 ;  /* 0x0000000718057223 */ /* 0x008fc60000000005 */
[----:B------:R-:W3:Y:S01]  /*0580*/  LDS R24, [R0+0x880] ;  /* 0x0008800000187984 */ /* 0x000ee20000000800 */
[----:B0-----:R-:W-:-:S03]  /*0590*/  FFMA R5, R12, R23, R5 ;  /* 0x000000170c057223 */ /* 0x001fc60000000005 */
[----:B------:R-:W-:Y:S01]  /*05a0*/  LDS R23, [R0+0xa00] ;  /* 0x000a000000177984 */ /* 0x000fe20000000800 */
[----:B----4-:R-:W-:-:S04]  /*05b0*/  FFMA R26, R26, R13, R5 ;  /* 0x0000000d1a1a7223 */ /* 0x010fc80000000005 */
[----:B------:R-:W-:Y:S02]  /*05c0*/  FFMA R25, R25, R14, R26 ;  /* 0x0000000e19197223 */ /* 0x000fe4000000001a */
[----:B------:R-:W0:Y:S02]  /*05d0*/  LDS R26, [R0+0x980] ;  /* 0x00098000001a7984 */ /* 0x000e240000000800 */
[----:B-1----:R-:W-:Y:S02]  /*05e0*/  FFMA R15, R4, R15, R25 ;  /* 0x0000000f040f7223 */ /* 0x002fe40000000019 */
[----:B------:R-:W1:Y:S04]  /*05f0*/  LDS.128 R4, [R16+0x50] ;  /* 0x0000500010047984 */ /* 0x000e680000000c00 */
[----:B------:R-:W4:Y:S01]  /*0600*/  LDS R25, [R0+0xb00] ;  /* 0x000b000000197984 */ /* 0x000f220000000800 */
[----:B--2---:R-:W-:-:S03]  /*0610*/  FFMA R15, R8, R27, R15 ;  /* 0x0000001b080f7223 */ /* 0x004fc6000000000f */
[----:B------:R-:W2:Y:S01]  /*0620*/  LDS R8, [R0+0xb80] ;  /* 0x000b800000087984 */ /* 0x000ea20000000800 */
[----:B---3--:R-:W-:-:S03]  /*0630*/  FFMA R24, R24, R9, R15 ;  /* 0x0000000918187223 */ /* 0x008fc6000000000f */
[----:B------:R-:W-:Y:S04]  /*0640*/  LDS R9, [R0+0xc00] ;  /* 0x000c000000097984 */ /* 0x000fe80000000800 */
[----:B------:R-:W3:Y:S01]  /*0650*/  LDS.128 R12, [R16+0x60] ;  /* 0x00006000100c7984 */ /* 0x000ee20000000c00 */
[----:B------:R-:W-:-:S03]  /*0660*/  FFMA R29, R29, R10, R24 ;  /* 0x0000000a1d1d7223 */ /* 0x000fc60000000018 */
[----:B------:R-:W5:Y:S04]  /*0670*/  LDS R10, [R0+0xc80] ;  /* 0x000c8000000a7984 */ /* 0x000f680000000800 */
[----:B------:R-:W-:Y:S01]  /*0680*/  LDS R24, [R0+0xd80] ;  /* 0x000d800000187984 */ /* 0x000fe20000000800 */
[----:B0-----:R-:W-:-:S04]  /*0690*/  FFMA R11, R26, R11, R29 ;  /* 0x0000000b1a0b7223 */ /* 0x001fc8000000001d */
[----:B-1----:R-:W-:Y:S02]  /*06a0*/  FFMA R11, R4, R23, R11 ;  /* 0x00000017040b7223 */ /* 0x002fe4000000000b */
[----:B------:R-:W-:Y:S02]  /*06b0*/  LDS R23, [R0+0xf00] ;  /* 0x000f000000177984 */ /* 0x000fe40000000800 */
[----:B------:R-:W-:Y:S02]  /*06c0*/  FFMA R28, R28, R5, R11 ;  /* 0x000000051c1c7223 */ /* 0x000fe4000000000b */
[----:B------:R-:W0:Y:S02]  /*06d0*/  LDS R11, [R0+0xd00] ;  /* 0x000d0000000b7984 */ /* 0x000e240000000800 */
[----:B----4-:R-:W-:-:S04]  /*06e0*/  FFMA R25, R25, R6, R28 ;  /* 0x0000000619197223 */ /* 0x010fc8000000001c */
[----:B--2---:R-:W-:Y:S02]  /*06f0*/  FFMA R27, R8, R7, R25 ;  /* 0x00000007081b7223 */ /* 0x004fe40000000019 */
[----:B------:R-:W-:Y:S04]  /*0700*/  LDS R25, [R0+0xe00] ;  /* 0x000e000000197984 */ /* 0x000fe80000000800 */
[----:B------:R-:W1:Y:S04]  /*0710*/  LDS.128 R4, [R16+0x70] ;  /* 0x0000700010047984 */ /* 0x000e680000000c00 */
[----:B------:R-:W2:Y:S01]  /*0720*/  LDS R8, [R0+0xe80] ;  /* 0x000e800000087984 */ /* 0x000ea20000000800 */
[----:B---3--:R-:W-:-:S03]  /*0730*/  FFMA R9, R12, R9, R27 ;  /* 0x000000090c097223 */ /* 0x008fc6000000001b */
[----:B------:R-:W3:Y:S01]  /*0740*/  LDS R12, [R0+0xf80] ;  /* 0x000f8000000c7984 */ /* 0x000ee20000000800 */
[----:B-----5:R-:W-:-:S04]  /*0750*/  FFMA R10, R10, R13, R9 ;  /* 0x0000000d0a0a7223 */ /* 0x020fc80000000009 */
[----:B0-----:R-:W-:-:S04]  /*0760*/  FFMA R11, R11, R14, R10 ;  /* 0x0000000e0b0b7223 */ /* 0x001fc8000000000a */
[----:B------:R-:W-:-:S04]  /*0770*/  FFMA R11, R24, R15, R11 ;  /* 0x0000000f180b7223 */ /* 0x000fc8000000000b */
[----:B-1----:R-:W-:-:S04]  /*0780*/  FFMA R11, R4, R25, R11 ;  /* 0x00000019040b7223 */ /* 0x002fc8000000000b */
[----:B--2---:R-:W-:-:S04]  /*0790*/  FFMA R8, R8, R5, R11 ;  /* 0x0000000508087223 */ /* 0x004fc8000000000b */
[----:B------:R-:W-:-:S04]  /*07a0*/  FFMA R23, R23, R6, R8 ;  /* 0x0000000617177223 */ /* 0x000fc80000000008 */
[----:B---3--:R-:W-:Y:S01]  /*07b0*/  FFMA R7, R12, R7, R23 ;  /* 0x000000070c077223 */ /* 0x008fe20000000017 */
[----:B------:R-:W-:Y:S06]  /*07c0*/  BAR.SYNC.DEFER_BLOCKING 0x0 ;  /* 0x0000000000007b1d */ /* 0x000fec0000010000 */
[----:B------:R-:W-:Y:S05]  /*07d0*/  BRA.U UP0, `(.L_x_141) ;  /* 0xfffffff900807547 */ /* 0x000fea000b83ffff */
.L_x_140:
[----:B------:R-:W0:Y:S02]  /*07e0*/  LDCU.64 UR4, c[0x0][0x398] ;  /* 0x00007300ff0477ac */ /* 0x000e240008000a00 */
[----:B0-----:R-:W-:-:S04]  /*07f0*/  ISETP.GE.AND P0, PT, R20, UR5, PT ;  /* 0x0000000514007c0c */ /* 0x001fc8000bf06270 */
[----:B------:R-:W-:-:S13]  /*0800*/  ISETP.GE.OR P0, PT, R22, UR4, P0 ;  /* 0x0000000416007c0c */ /* 0x000fda0008706670 */
[----:B------:R-:W-:Y:S05]  /*0810*/  @P0 EXIT ;  /* 0x000000000000094d */ /* 0x000fea0003800000 */
[----:B------:R-:W-:Y:S01]  /*0820*/  I2FP.F32.S32 R0, UR8 ;  /* 0x0000000800007c45 */ /* 0x000fe20008201400 */
[----:B------:R-:W0:Y:S01]  /*0830*/  LDC.64 R2, c[0x0][0x390] ;  /* 0x0000e400ff027b82 */ /* 0x000e220000000a00 */
[----:B------:R-:W-:Y:S02]  /*0840*/  IMAD R5, R22, UR5, R20 ;  /* 0x0000000516057c24 */ /* 0x000fe4000f8e0214 */
[----:B------:R-:W-:-:S13]  /*0850*/  FSETP.GEU.AND P0, PT, |R0|, 1.175494350822287508e-38, PT ;  /* 0x008000000000780b */ /* 0x000fda0003f0e200 */
[----:B------:R-:W-:-:S04]  /*0860*/  @!P0 FMUL R0, R0, 16777216 ;  /* 0x4b80000000008820 */ /* 0x000fc80000400000 */
[----:B------:R-:W1:Y:S01]  /*0870*/  MUFU.RSQ R4, R0 ;  /* 0x0000000000047308 */ /* 0x000e620000001400 */
[----:B0-----:R-:W-:-:S04]  /*0880*/  IMAD.WIDE R2, R5, 0x4, R2 ;  /* 0x0000000405027825 */ /* 0x001fc800078e0202 */
[----:B-1----:R-:W-:-:S04]  /*0890*/  @!P0 FMUL R4, R4, 4096 ;  /* 0x4580000004048820 */ /* 0x002fc80000400000 */
[----:B------:R-:W-:-:S05]  /*08a0*/  FMUL R7, R4, R7 ;  /* 0x0000000704077220 */ /* 0x000fca0000400000 */
[----:B------:R-:W-:Y:S01]  /*08b0*/  STG.E desc[UR10][R2.64], R7 ;  /* 0x0000000702007986 */ /* 0x000fe2000c10190a */
[----:B------:R-:W-:Y:S05]  /*08c0*/  EXIT ;  /* 0x000000000000794d */ /* 0x000fea0003800000 */
.L_x_142:
        /* <DEDUP_REMOVED lines=11> */
.L_x_148:


//--------------------- .nv.shared._Z6matmulPKfS0_Pfiii --------------------------
	.section	.nv.shared._Z6matmulPKfS0_Pfiii,"aw",@nobits
	.sectionflags	@""
	.align	4
.nv.shared._Z6matmulPKfS0_Pfiii:
	.zero		9216


//--------------------- .nv.shared.reserved.0     --------------------------
	.section	.nv.shared.reserved.0,"aw",@nobits
	.weak		__nv_reservedSMEM_offset_0_alias
	.size		__nv_reservedSMEM_offset_0_alias, 0, 64
	.other		__nv_reservedSMEM_offset_0_alias,@"STO_CUDA_RESERVED_SHARED STV_DEFAULT"
__nv_reservedSMEM_offset_0_alias:
	.zero		0
	.zero		64


//--------------------- .nv.shared._Z8matmul_TPKfS0_Pfiii --------------------------
	.section	.nv.shared._Z8matmul_TPKfS0_Pfiii,"aw",@nobits
	.sectionflags	@""
	.align	4
.nv.shared._Z8matmul_TPKfS0_Pfiii:
	.zero		9216


//--------------------- .nv.constant0._Z6matmulPKfS0_Pfiii --------------------------
	.section	.nv.constant0._Z6matmulPKfS0_Pfiii,"a",@progbits
	.sectionflags	@""
	.align	4
.nv.constant0._Z6matmulPKfS0_Pfiii:
	.zero		932


//--------------------- .nv.constant0._Z14softmax_onlinePfii --------------------------
	.section	.nv.constant0._Z14softmax_onlinePfii,"a",@progbits
	.sectionflags	@""
	.align	4
.nv.constant0._Z14softmax_onlinePfii:
	.zero		912


//--------------------- .nv.constant0._Z7softmaxPfii --------------------------
	.section	.nv.constant0._Z7softmaxPfii,"a",@progbits
	.sectionflags	@""
	.align	4
.nv.constant0._Z7softmaxPfii:
	.zero		912


//--------------------- .nv.constant0._Z8matmul_TPKfS0_Pfiii --------------------------
	.section	.nv.constant0._Z8matmul_TPKfS0_Pfiii,"a",@progbits
	.sectionflags	@""
	.align	4
.nv.constant0._Z8matmul_TPKfS0_Pfiii:
	.zero		932


//--------------------- SYMBOLS --------------------------

	.type		.nv.reservedSmem.offset0,@object
	.size		.nv.reservedSmem.offset0,0x4
	.type		.nv.reservedSmem.cap,@object
	.size		.nv.reservedSmem.cap,0x4
